	.target	sm_90a

	.elftype	@"ET_EXEC"


//--------------------- .note.nv.tkinfo           --------------------------
	.section	.note.nv.tkinfo,"",@"SHT_NOTE"
	.sectionflags	@"SHF_NOTE_NV_TKINFO"
	.tkinfo
        /*0018*/ 	.word	0x00000002
        /*0030*/ 	.string	""
        /*0030*/ 	.string	"ptxas"
        /*0030*/ 	.string	"Cuda compilation tools, release 13.0, V13.0.88"
        /*0030*/ 	.string	"Build cuda_13.0.r13.0/compiler.36424714_0"
        /*0030*/ 	.string	"-arch sm_90a -m 64 "



//--------------------- .note.nv.cuinfo           --------------------------
	.section	.note.nv.cuinfo,"",@"SHT_NOTE"
	.sectionflags	@"SHF_NOTE_NV_CUINFO"
        /*0018*/ 	.short	0x0002
        /*001a*/ 	.short	0x005a
        /*001c*/ 	.short	0x0082
	.zero		2


//--------------------- .nv.info                  --------------------------
	.section	.nv.info,"",@"SHT_CUDA_INFO"
	.align	4


	//----- nvinfo : EIATTR_REGCOUNT
	.align		4
        /*0000*/ 	.byte	0x04, 0x2f
        /*0002*/ 	.short	(.L_15 - .L_14)
	.align		4
.L_14:
        /*0004*/ 	.word	index@(_ZN7cutlass13device_kernelINS_4gemm6kernel13GemmUniversalIN4cute5tupleIJiiiiEEENS1_10collective13CollectiveMmaINS1_34MainloopSm90TmaGmmaWarpSpecializedILi5ENS5_IJNS4_1CILi1EEESB_SB_EEENS1_35KernelTmaWarpSpecializedCooperativeEEENS5_IJNSA_ILi128EEENSA_ILi64EEESF_EEENS_10bfloat16_tENS5_IJlSB_lEEESI_SJ_NS4_8TiledMMAINS4_8MMA_AtomIJNS4_4SM904GMMA27MMA_64x64x16_F32BF16BF16_SSILNSN_5MajorE0ELSP_0ELNSN_7ScaleInE1ELSQ_1EEEEEENS4_6LayoutINS5_IJNSA_ILi2EEESB_SB_EEENS5_IJSB_NSA_ILi0EEESW_EEEEENS5_IJNS4_10UnderscoreESZ_SZ_EEEEENS4_13SM90_TMA_LOADENS4_14ComposedLayoutINS4_7SwizzleILi3ELi4ELi3EEENS4_18smem_ptr_flag_bitsILi16EEENST_INS5_IJNSA_ILi8EEESG_EEENS5_IJSG_SB_EEEEEEEvNS4_8identityES12_S1C_vS1D_EENS_8epilogue10collective6detail29Sm90TmaWarpSpecializedAdapterINS1G_15DefaultEpilogueISI_SJ_SJ_NS1F_6thread17LinearCombinationISI_Li1EffLNS1K_9ScaleType4KindE0ELNS_15FloatRoundStyleE2ESI_EENS1_15EpilogueDefaultEEEEEvvEEEEvNT_6ParamsE)
        /*0008*/ 	.word	0x000000a8


	//----- nvinfo : EIATTR_FRAME_SIZE
	.align		4
.L_15:
        /*000c*/ 	.byte	0x04, 0x11
        /*000e*/ 	.short	(.L_17 - .L_16)
	.align		4
.L_16:
        /*0010*/ 	.word	index@(_ZN7cutlass13device_kernelINS_4gemm6kernel13GemmUniversalIN4cute5tupleIJiiiiEEENS1_10collective13CollectiveMmaINS1_34MainloopSm90TmaGmmaWarpSpecializedILi5ENS5_IJNS4_1CILi1EEESB_SB_EEENS1_35KernelTmaWarpSpecializedCooperativeEEENS5_IJNSA_ILi128EEENSA_ILi64EEESF_EEENS_10bfloat16_tENS5_IJlSB_lEEESI_SJ_NS4_8TiledMMAINS4_8MMA_AtomIJNS4_4SM904GMMA27MMA_64x64x16_F32BF16BF16_SSILNSN_5MajorE0ELSP_0ELNSN_7ScaleInE1ELSQ_1EEEEEENS4_6LayoutINS5_IJNSA_ILi2EEESB_SB_EEENS5_IJSB_NSA_ILi0EEESW_EEEEENS5_IJNS4_10UnderscoreESZ_SZ_EEEEENS4_13SM90_TMA_LOADENS4_14ComposedLayoutINS4_7SwizzleILi3ELi4ELi3EEENS4_18smem_ptr_flag_bitsILi16EEENST_INS5_IJNSA_ILi8EEESG_EEENS5_IJSG_SB_EEEEEEEvNS4_8identityES12_S1C_vS1D_EENS_8epilogue10collective6detail29Sm90TmaWarpSpecializedAdapterINS1G_15DefaultEpilogueISI_SJ_SJ_NS1F_6thread17LinearCombinationISI_Li1EffLNS1K_9ScaleType4KindE0ELNS_15FloatRoundStyleE2ESI_EENS1_15EpilogueDefaultEEEEEvvEEEEvNT_6ParamsE)
        /*0014*/ 	.word	0x00000000


	//----- nvinfo : EIATTR_MIN_STACK_SIZE
	.align		4
.L_17:
        /*0018*/ 	.byte	0x04, 0x12
        /*001a*/ 	.short	(.L_19 - .L_18)
	.align		4
.L_18:
        /*001c*/ 	.word	index@(_ZN7cutlass13device_kernelINS_4gemm6kernel13GemmUniversalIN4cute5tupleIJiiiiEEENS1_10collective13CollectiveMmaINS1_34MainloopSm90TmaGmmaWarpSpecializedILi5ENS5_IJNS4_1CILi1EEESB_SB_EEENS1_35KernelTmaWarpSpecializedCooperativeEEENS5_IJNSA_ILi128EEENSA_ILi64EEESF_EEENS_10bfloat16_tENS5_IJlSB_lEEESI_SJ_NS4_8TiledMMAINS4_8MMA_AtomIJNS4_4SM904GMMA27MMA_64x64x16_F32BF16BF16_SSILNSN_5MajorE0ELSP_0ELNSN_7ScaleInE1ELSQ_1EEEEEENS4_6LayoutINS5_IJNSA_ILi2EEESB_SB_EEENS5_IJSB_NSA_ILi0EEESW_EEEEENS5_IJNS4_10UnderscoreESZ_SZ_EEEEENS4_13SM90_TMA_LOADENS4_14ComposedLayoutINS4_7SwizzleILi3ELi4ELi3EEENS4_18smem_ptr_flag_bitsILi16EEENST_INS5_IJNSA_ILi8EEESG_EEENS5_IJSG_SB_EEEEEEEvNS4_8identityES12_S1C_vS1D_EENS_8epilogue10collective6detail29Sm90TmaWarpSpecializedAdapterINS1G_15DefaultEpilogueISI_SJ_SJ_NS1F_6thread17LinearCombinationISI_Li1EffLNS1K_9ScaleType4KindE0ELNS_15FloatRoundStyleE2ESI_EENS1_15EpilogueDefaultEEEEEvvEEEEvNT_6ParamsE)
        /*0020*/ 	.word	0x00000000
.L_19:


//--------------------- .nv.compat                --------------------------
	.section	.nv.compat,"",@"SHT_CUDA_COMPAT_INFO"
	.align	4
        /*0000*/ 	.byte	0x02, 0x09, 0x01, 0x00, 0x02, 0x02, 0x04, 0x00, 0x02, 0x05, 0x05, 0x00, 0x03, 0x07, 0x01, 0x01
        /*0010*/ 	.byte	0x02, 0x03, 0x01, 0x00, 0x02, 0x06, 0x01, 0x00, 0x04, 0x0b, 0x08, 0x00, 0x00, 0x00, 0x00, 0x00
        /*0020*/ 	.byte	0x00, 0x00, 0x00, 0x00


//--------------------- .nv.info._ZN7cutlass13device_kernelINS_4gemm6kernel13GemmUniversalIN4cute5tupleIJiiiiEEENS1_10collective13CollectiveMmaINS1_34MainloopSm90TmaGmmaWarpSpecializedILi5ENS5_IJNS4_1CILi1EEESB_SB_EEENS1_35KernelTmaWarpSpecializedCooperativeEEENS5_IJNSA_ILi128EEENSA_ILi64EEESF_EEENS_10bfloat16_tENS5_IJlSB_lEEESI_SJ_NS4_8TiledMMAINS4_8MMA_AtomIJNS4_4SM904GMMA27MMA_64x64x16_F32BF16BF16_SSILNSN_5MajorE0ELSP_0ELNSN_7ScaleInE1ELSQ_1EEEEEENS4_6LayoutINS5_IJNSA_ILi2EEESB_SB_EEENS5_IJSB_NSA_ILi0EEESW_EEEEENS5_IJNS4_10UnderscoreESZ_SZ_EEEEENS4_13SM90_TMA_LOADENS4_14ComposedLayoutINS4_7SwizzleILi3ELi4ELi3EEENS4_18smem_ptr_flag_bitsILi16EEENST_INS5_IJNSA_ILi8EEESG_EEENS5_IJSG_SB_EEEEEEEvNS4_8identityES12_S1C_vS1D_EENS_8epilogue10collective6detail29Sm90TmaWarpSpecializedAdapterINS1G_15DefaultEpilogueISI_SJ_SJ_NS1F_6thread17LinearCombinationISI_Li1EffLNS1K_9ScaleType4KindE0ELNS_15FloatRoundStyleE2ESI_EENS1_15EpilogueDefaultEEEEEvvEEEEvNT_6ParamsE --------------------------
	.section	.nv.info._ZN7cutlass13device_kernelINS_4gemm6kernel13GemmUniversalIN4cute5tupleIJiiiiEEENS1_10collective13CollectiveMmaINS1_34MainloopSm90TmaGmmaWarpSpecializedILi5ENS5_IJNS4_1CILi1EEESB_SB_EEENS1_35KernelTmaWarpSpecializedCooperativeEEENS5_IJNSA_ILi128EEENSA_ILi64EEESF_EEENS_10bfloat16_tENS5_IJlSB_lEEESI_SJ_NS4_8TiledMMAINS4_8MMA_AtomIJNS4_4SM904GMMA27MMA_64x64x16_F32BF16BF16_SSILNSN_5MajorE0ELSP_0ELNSN_7ScaleInE1ELSQ_1EEEEEENS4_6LayoutINS5_IJNSA_ILi2EEESB_SB_EEENS5_IJSB_NSA_ILi0EEESW_EEEEENS5_IJNS4_10UnderscoreESZ_SZ_EEEEENS4_13SM90_TMA_LOADENS4_14ComposedLayoutINS4_7SwizzleILi3ELi4ELi3EEENS4_18smem_ptr_flag_bitsILi16EEENST_INS5_IJNSA_ILi8EEESG_EEENS5_IJSG_SB_EEEEEEEvNS4_8identityES12_S1C_vS1D_EENS_8epilogue10collective6detail29Sm90TmaWarpSpecializedAdapterINS1G_15DefaultEpilogueISI_SJ_SJ_NS1F_6thread17LinearCombinationISI_Li1EffLNS1K_9ScaleType4KindE0ELNS_15FloatRoundStyleE2ESI_EENS1_15EpilogueDefaultEEEEEvvEEEEvNT_6ParamsE,"",@"SHT_CUDA_INFO"
	.sectionflags	@""
	.align	4


	//----- nvinfo : EIATTR_CUDA_API_VERSION
	.align		4
        /*0000*/ 	.byte	0x04, 0x37
        /*0002*/ 	.short	(.L_21 - .L_20)
.L_20:
        /*0004*/ 	.word	0x00000082


	//----- nvinfo : EIATTR_KPARAM_INFO
	.align		4
.L_21:
        /*0008*/ 	.byte	0x04, 0x17
        /*000a*/ 	.short	(.L_23 - .L_22)
.L_22:
        /*000c*/ 	.word	0x00000000
        /*0010*/ 	.short	0x0000
        /*0012*/ 	.short	0x0070
        /*0014*/ 	.byte	0x00, 0xf0, 0x01, 0x10


	//----- nvinfo : EIATTR_SPARSE_MMA_MASK
	.align		4
.L_23:
        /*0018*/ 	.byte	0x03, 0x50
        /*001a*/ 	.short	0x0000


	//----- nvinfo : EIATTR_MAXREG_COUNT
	.align		4
        /*001c*/ 	.byte	0x03, 0x1b
        /*001e*/ 	.short	0x00a8


	//----- nvinfo : EIATTR_NUM_BARRIERS
	.align		4
        /*0020*/ 	.byte	0x02, 0x4c
        /*0022*/ 	.byte	0x01
	.zero		1


	//----- nvinfo : EIATTR_EXTERNS
	.align		4
        /*0024*/ 	.byte	0x04, 0x0f
        /*0026*/ 	.short	(.L_25 - .L_24)


	//   ....[0]....
	.align		4
.L_24:
        /*0028*/ 	.word	index@(__assertfail)


	//----- nvinfo : EIATTR_MERCURY_ISA_VERSION
	.align		4
.L_25:
        /*002c*/ 	.byte	0x03, 0x5f
        /*002e*/ 	.short	0x0101


	//----- nvinfo : EIATTR_INT_WARP_WIDE_INSTR_OFFSETS
	.align		4
        /*0030*/ 	.byte	0x04, 0x31
        /*0032*/ 	.short	(.L_27 - .L_26)


	//   ....[0]....
.L_26:
        /*0034*/ 	.word	0x00000410


	//   ....[1]....
        /*0038*/ 	.word	0x00000420


	//   ....[2]....
        /*003c*/ 	.word	0x000004e0


	//----- nvinfo : EIATTR_COOP_GROUP_MASK_REGIDS
	.align		4
.L_27:
        /*0040*/ 	.byte	0x04, 0x29
        /*0042*/ 	.short	(.L_29 - .L_28)


	//   ....[0]....
.L_28:
        /*0044*/ 	.word	0xffffffff


	//   ....[1]....
        /*0048*/ 	.word	0xffffffff


	//   ....[2]....
        /*004c*/ 	.word	0xffffffff


	//   ....[3]....
        /*0050*/ 	.word	0xffffffff


	//   ....[4]....
        /*0054*/ 	.word	0xffffffff


	//----- nvinfo : EIATTR_COOP_GROUP_INSTR_OFFSETS
	.align		4
.L_29:
        /*0058*/ 	.byte	0x04, 0x28
        /*005a*/ 	.short	(.L_31 - .L_30)


	//   ....[0]....
.L_30:
        /*005c*/ 	.word	0x00000060


	//   ....[1]....
        /*0060*/ 	.word	0x00000070


	//   ....[2]....
        /*0064*/ 	.word	0x00000130


	//   ....[3]....
        /*0068*/ 	.word	0x000002e0


	//   ....[4]....
        /*006c*/ 	.word	0x000011e0


	//----- nvinfo : EIATTR_REG_RECONFIG
	.align		4
.L_31:
        /*0070*/ 	.byte	0x01, 0x54
	.zero		2


	//----- nvinfo : EIATTR_SYSCALL_OFFSETS
	.align		4
        /*0074*/ 	.byte	0x04, 0x46
        /*0076*/ 	.short	(.L_33 - .L_32)


	//   ....[0]....
.L_32:
        /*0078*/ 	.word	0x000013d0


	//----- nvinfo : EIATTR_MBARRIER_INSTR_OFFSETS
	.align		4
.L_33:
        /*007c*/ 	.byte	0x04, 0x39
        /*007e*/ 	.short	(.L_35 - .L_34)


	//   ....[0]....
.L_34:
        /*0080*/ 	.word	0x00000230
        /*0084*/ 	.word	0x000000ff
        /*0088*/ 	.word	0x00000000
        /*008c*/ 	.short	0x0100
        /*008e*/ 	.byte	0x08
	.zero		1


	//   ....[1]....
        /*0090*/ 	.word	0x00000240
        /*0094*/ 	.word	0x000000ff
        /*0098*/ 	.word	0x00000028
        /*009c*/ 	.short	0x0100
        /*009e*/ 	.byte	0x08
	.zero		1


	//   ....[2]....
        /*00a0*/ 	.word	0x00000250
        /*00a4*/ 	.word	0x000000ff
        /*00a8*/ 	.word	0x00000008
        /*00ac*/ 	.short	0x0100
        /*00ae*/ 	.byte	0x08
	.zero		1


	//   ....[3]....
        /*00b0*/ 	.word	0x00000260
        /*00b4*/ 	.word	0x000000ff
        /*00b8*/ 	.word	0x00000030
        /*00bc*/ 	.short	0x0100
        /*00be*/ 	.byte	0x08
	.zero		1


	//   ....[4]....
        /*00c0*/ 	.word	0x00000270
        /*00c4*/ 	.word	0x000000ff
        /*00c8*/ 	.word	0x00000010
        /*00cc*/ 	.short	0x0100
        /*00ce*/ 	.byte	0x08
	.zero		1


	//   ....[5]....
        /*00d0*/ 	.word	0x00000280
        /*00d4*/ 	.word	0x000000ff
        /*00d8*/ 	.word	0x00000038
        /*00dc*/ 	.short	0x0100
        /*00de*/ 	.byte	0x08
	.zero		1


	//   ....[6]....
        /*00e0*/ 	.word	0x00000290
        /*00e4*/ 	.word	0x000000ff
        /*00e8*/ 	.word	0x00000018
        /*00ec*/ 	.short	0x0100
        /*00ee*/ 	.byte	0x08
	.zero		1


	//   ....[7]....
        /*00f0*/ 	.word	0x000002a0
        /*00f4*/ 	.word	0x000000ff
        /*00f8*/ 	.word	0x00000040
        /*00fc*/ 	.short	0x0100
        /*00fe*/ 	.byte	0x08
	.zero		1


	//   ....[8]....
        /*0100*/ 	.word	0x000002b0
        /*0104*/ 	.word	0x000000ff
        /*0108*/ 	.word	0x00000020
        /*010c*/ 	.short	0x0100
        /*010e*/ 	.byte	0x08
	.zero		1


	//   ....[9]....
        /*0110*/ 	.word	0x000002c0
        /*0114*/ 	.word	0x000000ff
        /*0118*/ 	.word	0x00000048
        /*011c*/ 	.short	0x0100
        /*011e*/ 	.byte	0x08
	.zero		1


	//   ....[10]....
        /*0120*/ 	.word	0x00000560
        /*0124*/ 	.word	0x000000ff
        /*0128*/ 	.word	0x00000060
        /*012c*/ 	.short	0x0100
        /*012e*/ 	.byte	0x08
	.zero		1


	//   ....[11]....
        /*0130*/ 	.word	0x000005e0
        /*0134*/ 	.word	0x000000ff
        /*0138*/ 	.word	0x00000068
        /*013c*/ 	.short	0x0100
        /*013e*/ 	.byte	0x08
	.zero		1


	//   ....[12]....
        /*0140*/ 	.word	0x00001450
        /*0144*/ 	.word	0x00000003
        /*0148*/ 	.word	0x00000000
        /*014c*/ 	.short	0x010a
        /*014e*/ 	.byte	0x3f
	.zero		1


	//   ....[13]....
        /*0150*/ 	.word	0x000014b0
        /*0154*/ 	.word	0x00000003
        /*0158*/ 	.word	0x00000000
        /*015c*/ 	.short	0x010a
        /*015e*/ 	.byte	0x3f
	.zero		1


	//   ....[14]....
        /*0160*/ 	.word	0x000019c0
        /*0164*/ 	.word	0x000000ff
        /*0168*/ 	.word	0x00000000
        /*016c*/ 	.short	0x010a
        /*016e*/ 	.byte	0x08
	.zero		1


	//   ....[15]....
        /*0170*/ 	.word	0x00001a00
        /*0174*/ 	.word	0x000000ff
        /*0178*/ 	.word	0x00000000
        /*017c*/ 	.short	0x010a
        /*017e*/ 	.byte	0x08
	.zero		1


	//   ....[16]....
        /*0180*/ 	.word	0x00001e20
        /*0184*/ 	.word	0x000000ff
        /*0188*/ 	.word	0x00000000
        /*018c*/ 	.short	0x0101
        /*018e*/ 	.byte	0x07
	.zero		1


	//   ....[17]....
        /*0190*/ 	.word	0x00002000
        /*0194*/ 	.word	0x000000ff
        /*0198*/ 	.word	0x00000000
        /*019c*/ 	.short	0x0101
        /*019e*/ 	.byte	0x06
	.zero		1


	//   ....[18]....
        /*01a0*/ 	.word	0x000053c0
        /*01a4*/ 	.word	0x0000000e
        /*01a8*/ 	.word	0x00000028
        /*01ac*/ 	.short	0x010a
        /*01ae*/ 	.byte	0x3f
	.zero		1


	//   ....[19]....
        /*01b0*/ 	.word	0x00005810
        /*01b4*/ 	.word	0x00000006
        /*01b8*/ 	.word	0x00000068
        /*01bc*/ 	.short	0x0101
        /*01be*/ 	.byte	0x3f
	.zero		1


	//   ....[20]....
        /*01c0*/ 	.word	0x00005f30
        /*01c4*/ 	.word	0x00000007
        /*01c8*/ 	.word	0x00000000
        /*01cc*/ 	.short	0x010a
        /*01ce*/ 	.byte	0x3f
	.zero		1


	//   ....[21]....
        /*01d0*/ 	.word	0x00005fb0
        /*01d4*/ 	.word	0x00000009
        /*01d8*/ 	.word	0x00000000
        /*01dc*/ 	.short	0x010a
        /*01de*/ 	.byte	0x3f
	.zero		1


	//   ....[22]....
        /*01e0*/ 	.word	0x00006040
        /*01e4*/ 	.word	0x00000006
        /*01e8*/ 	.word	0x00000000
        /*01ec*/ 	.short	0x010a
        /*01ee*/ 	.byte	0x3f
	.zero		1


	//   ....[23]....
        /*01f0*/ 	.word	0x000060d0
        /*01f4*/ 	.word	0x00000009
        /*01f8*/ 	.word	0x00000000
        /*01fc*/ 	.short	0x010a
        /*01fe*/ 	.byte	0x3f
	.zero		1


	//   ....[24]....
        /*0200*/ 	.word	0x00006160
        /*0204*/ 	.word	0x00000003
        /*0208*/ 	.word	0x00000000
        /*020c*/ 	.short	0x010a
        /*020e*/ 	.byte	0x3f
	.zero		1


	//   ....[25]....
        /*0210*/ 	.word	0x000061c0
        /*0214*/ 	.word	0x00000003
        /*0218*/ 	.word	0x00000000
        /*021c*/ 	.short	0x010a
        /*021e*/ 	.byte	0x3f
	.zero		1


	//   ....[26]....
        /*0220*/ 	.word	0x00006220
        /*0224*/ 	.word	0x00000004
        /*0228*/ 	.word	0x00000000
        /*022c*/ 	.short	0x010a
        /*022e*/ 	.byte	0x3f
	.zero		1


	//   ....[27]....
        /*0230*/ 	.word	0x000062f0
        /*0234*/ 	.word	0x0000000e
        /*0238*/ 	.word	0x00000028
        /*023c*/ 	.short	0x010a
        /*023e*/ 	.byte	0x3f
	.zero		1


	//   ....[28]....
        /*0240*/ 	.word	0x000063c0
        /*0244*/ 	.word	0x00000007
        /*0248*/ 	.word	0x00000000
        /*024c*/ 	.short	0x010a
        /*024e*/ 	.byte	0x3f
	.zero		1


	//   ....[29]....
        /*0250*/ 	.word	0x00006410
        /*0254*/ 	.word	0x00000009
        /*0258*/ 	.word	0x00000000
        /*025c*/ 	.short	0x010a
        /*025e*/ 	.byte	0x3f
	.zero		1


	//   ....[30]....
        /*0260*/ 	.word	0x00006460
        /*0264*/ 	.word	0x00000006
        /*0268*/ 	.word	0x00000000
        /*026c*/ 	.short	0x010a
        /*026e*/ 	.byte	0x3f
	.zero		1


	//   ....[31]....
        /*0270*/ 	.word	0x000064b0
        /*0274*/ 	.word	0x00000009
        /*0278*/ 	.word	0x00000000
        /*027c*/ 	.short	0x010a
        /*027e*/ 	.byte	0x3f
	.zero		1


	//----- nvinfo : EIATTR_NUM_MBARRIERS
	.align		4
.L_35:
        /*0280*/ 	.byte	0x03, 0x38
        /*0282*/ 	.short	0x000c


	//----- nvinfo : EIATTR_EXIT_INSTR_OFFSETS
	.align		4
        /*0284*/ 	.byte	0x04, 0x1c
        /*0286*/ 	.short	(.L_37 - .L_36)


	//   ....[0]....
.L_36:
        /*0288*/ 	.word	0x00000680


	//   ....[1]....
        /*028c*/ 	.word	0x00000f40


	//   ....[2]....
        /*0290*/ 	.word	0x00004aa0


	//   ....[3]....
        /*0294*/ 	.word	0x000050d0


	//   ....[4]....
        /*0298*/ 	.word	0x000061b0


	//----- nvinfo : EIATTR_MAX_THREADS
	.align		4
.L_37:
        /*029c*/ 	.byte	0x04, 0x05
        /*029e*/ 	.short	(.L_39 - .L_38)
.L_38:
        /*02a0*/ 	.word	0x00000180
        /*02a4*/ 	.word	0x00000001
        /*02a8*/ 	.word	0x00000001


	//----- nvinfo : EIATTR_CRS_STACK_SIZE
	.align		4
.L_39:
        /*02ac*/ 	.byte	0x04, 0x1e
        /*02ae*/ 	.short	(.L_41 - .L_40)
.L_40:
        /*02b0*/ 	.word	0x00000000


	//----- nvinfo : EIATTR_CBANK_PARAM_SIZE
	.align		4
.L_41:
        /*02b4*/ 	.byte	0x03, 0x19
        /*02b6*/ 	.short	0x0470


	//----- nvinfo : EIATTR_PARAM_CBANK
	.align		4
        /*02b8*/ 	.byte	0x04, 0x0a
        /*02ba*/ 	.short	(.L_43 - .L_42)
	.align		4
.L_42:
        /*02bc*/ 	.word	index@(.nv.constant0._ZN7cutlass13device_kernelINS_4gemm6kernel13GemmUniversalIN4cute5tupleIJiiiiEEENS1_10collective13CollectiveMmaINS1_34MainloopSm90TmaGmmaWarpSpecializedILi5ENS5_IJNS4_1CILi1EEESB_SB_EEENS1_35KernelTmaWarpSpecializedCooperativeEEENS5_IJNSA_ILi128EEENSA_ILi64EEESF_EEENS_10bfloat16_tENS5_IJlSB_lEEESI_SJ_NS4_8TiledMMAINS4_8MMA_AtomIJNS4_4SM904GMMA27MMA_64x64x16_F32BF16BF16_SSILNSN_5MajorE0ELSP_0ELNSN_7ScaleInE1ELSQ_1EEEEEENS4_6LayoutINS5_IJNSA_ILi2EEESB_SB_EEENS5_IJSB_NSA_ILi0EEESW_EEEEENS5_IJNS4_10UnderscoreESZ_SZ_EEEEENS4_13SM90_TMA_LOADENS4_14ComposedLayoutINS4_7SwizzleILi3ELi4ELi3EEENS4_18smem_ptr_flag_bitsILi16EEENST_INS5_IJNSA_ILi8EEESG_EEENS5_IJSG_SB_EEEEEEEvNS4_8identityES12_S1C_vS1D_EENS_8epilogue10collective6detail29Sm90TmaWarpSpecializedAdapterINS1G_15DefaultEpilogueISI_SJ_SJ_NS1F_6thread17LinearCombinationISI_Li1EffLNS1K_9ScaleType4KindE0ELNS_15FloatRoundStyleE2ESI_EENS1_15EpilogueDefaultEEEEEvvEEEEvNT_6ParamsE)
        /*02c0*/ 	.short	0x0210
        /*02c2*/ 	.short	0x0470


	//----- nvinfo : EIATTR_SW_WAR
	.align		4
.L_43:
        /*02c4*/ 	.byte	0x04, 0x36
        /*02c6*/ 	.short	(.L_45 - .L_44)
.L_44:
        /*02c8*/ 	.word	0x00000008
.L_45:


//--------------------- .nv.callgraph             --------------------------
	.section	.nv.callgraph,"",@"SHT_CUDA_CALLGRAPH"
	.align	4
	.sectionentsize	8
	.align		4
        /*0000*/ 	.word	0x00000000
	.align		4
        /*0004*/ 	.word	0xffffffff
	.align		4
        /*0008*/ 	.word	index@(_ZN7cutlass13device_kernelINS_4gemm6kernel13GemmUniversalIN4cute5tupleIJiiiiEEENS1_10collective13CollectiveMmaINS1_34MainloopSm90TmaGmmaWarpSpecializedILi5ENS5_IJNS4_1CILi1EEESB_SB_EEENS1_35KernelTmaWarpSpecializedCooperativeEEENS5_IJNSA_ILi128EEENSA_ILi64EEESF_EEENS_10bfloat16_tENS5_IJlSB_lEEESI_SJ_NS4_8TiledMMAINS4_8MMA_AtomIJNS4_4SM904GMMA27MMA_64x64x16_F32BF16BF16_SSILNSN_5MajorE0ELSP_0ELNSN_7ScaleInE1ELSQ_1EEEEEENS4_6LayoutINS5_IJNSA_ILi2EEESB_SB_EEENS5_IJSB_NSA_ILi0EEESW_EEEEENS5_IJNS4_10UnderscoreESZ_SZ_EEEEENS4_13SM90_TMA_LOADENS4_14ComposedLayoutINS4_7SwizzleILi3ELi4ELi3EEENS4_18smem_ptr_flag_bitsILi16EEENST_INS5_IJNSA_ILi8EEESG_EEENS5_IJSG_SB_EEEEEEEvNS4_8identityES12_S1C_vS1D_EENS_8epilogue10collective6detail29Sm90TmaWarpSpecializedAdapterINS1G_15DefaultEpilogueISI_SJ_SJ_NS1F_6thread17LinearCombinationISI_Li1EffLNS1K_9ScaleType4KindE0ELNS_15FloatRoundStyleE2ESI_EENS1_15EpilogueDefaultEEEEEvvEEEEvNT_6ParamsE)
	.align		4
        /*000c*/ 	.word	index@(__assertfail)
	.align		4
        /*0010*/ 	.word	0x00000000
	.align		4
        /*0014*/ 	.word	0xfffffffe
	.align		4
        /*0018*/ 	.word	0x00000000
	.align		4
        /*001c*/ 	.word	0xfffffffd
	.align		4
        /*0020*/ 	.word	0x00000000
	.align		4
        /*0024*/ 	.word	0xfffffffc


//--------------------- .nv.constant4             --------------------------
	.section	.nv.constant4,"a",@progbits
	.align	8
	.align		8
.nv.constant4:
        /*0000*/ 	.dword	__assertfail
	.align		8
        /*0008*/ 	.dword	__unnamed_1
	.align		8
        /*0010*/ 	.dword	_ZN40_INTERNAL_b0b8ff9b_4_k_cu_ce49b2f7_202164cuda3std3__45__cpo5beginE
	.align		8
        /*0018*/ 	.dword	_ZN40_INTERNAL_b0b8ff9b_4_k_cu_ce49b2f7_202164cuda3std3__45__cpo3endE
	.align		8
        /*0020*/ 	.dword	_ZN40_INTERNAL_b0b8ff9b_4_k_cu_ce49b2f7_202164cuda3std3__45__cpo6cbeginE
	.align		8
        /*0028*/ 	.dword	_ZN40_INTERNAL_b0b8ff9b_4_k_cu_ce49b2f7_202164cuda3std3__45__cpo4cendE
	.align		8
        /*0030*/ 	.dword	_ZN40_INTERNAL_b0b8ff9b_4_k_cu_ce49b2f7_202164cuda3std3__442_GLOBAL__N__b0b8ff9b_4_k_cu_ce49b2f7_202166ignoreE
	.align		8
        /*0038*/ 	.dword	_ZN40_INTERNAL_b0b8ff9b_4_k_cu_ce49b2f7_202164cuda3std3__419piecewise_constructE
	.align		8
        /*0040*/ 	.dword	_ZN40_INTERNAL_b0b8ff9b_4_k_cu_ce49b2f7_202164cuda3std3__48in_placeE
	.align		8
        /*0048*/ 	.dword	_ZN40_INTERNAL_b0b8ff9b_4_k_cu_ce49b2f7_202164cuda3std6ranges3__45__cpo4swapE
	.align		8
        /*0050*/ 	.dword	_ZN40_INTERNAL_b0b8ff9b_4_k_cu_ce49b2f7_202164cuda3std6ranges3__45__cpo9iter_moveE
	.align		8
        /*0058*/ 	.dword	_ZN40_INTERNAL_b0b8ff9b_4_k_cu_ce49b2f7_202164cute7productE
	.align		8
        /*0060*/ 	.dword	_ZN40_INTERNAL_b0b8ff9b_4_k_cu_ce49b2f7_202164cute1_E
	.align		8
        /*0068*/ 	.dword	$str$22
	.align		8
        /*0070*/ 	.dword	$str$23


//--------------------- .text._ZN7cutlass13device_kernelINS_4gemm6kernel13GemmUniversalIN4cute5tupleIJiiiiEEENS1_10collective13CollectiveMmaINS1_34MainloopSm90TmaGmmaWarpSpecializedILi5ENS5_IJNS4_1CILi1EEESB_SB_EEENS1_35KernelTmaWarpSpecializedCooperativeEEENS5_IJNSA_ILi128EEENSA_ILi64EEESF_EEENS_10bfloat16_tENS5_IJlSB_lEEESI_SJ_NS4_8TiledMMAINS4_8MMA_AtomIJNS4_4SM904GMMA27MMA_64x64x16_F32BF16BF16_SSILNSN_5MajorE0ELSP_0ELNSN_7ScaleInE1ELSQ_1EEEEEENS4_6LayoutINS5_IJNSA_ILi2EEESB_SB_EEENS5_IJSB_NSA_ILi0EEESW_EEEEENS5_IJNS4_10UnderscoreESZ_SZ_EEEEENS4_13SM90_TMA_LOADENS4_14ComposedLayoutINS4_7SwizzleILi3ELi4ELi3EEENS4_18smem_ptr_flag_bitsILi16EEENST_INS5_IJNSA_ILi8EEESG_EEENS5_IJSG_SB_EEEEEEEvNS4_8identityES12_S1C_vS1D_EENS_8epilogue10collective6detail29Sm90TmaWarpSpecializedAdapterINS1G_15DefaultEpilogueISI_SJ_SJ_NS1F_6thread17LinearCombinationISI_Li1EffLNS1K_9ScaleType4KindE0ELNS_15FloatRoundStyleE2ESI_EENS1_15EpilogueDefaultEEEEEvvEEEEvNT_6ParamsE --------------------------
	.section	.text._ZN7cutlass13device_kernelINS_4gemm6kernel13GemmUniversalIN4cute5tupleIJiiiiEEENS1_10collective13CollectiveMmaINS1_34MainloopSm90TmaGmmaWarpSpecializedILi5ENS5_IJNS4_1CILi1EEESB_SB_EEENS1_35KernelTmaWarpSpecializedCooperativeEEENS5_IJNSA_ILi128EEENSA_ILi64EEESF_EEENS_10bfloat16_tENS5_IJlSB_lEEESI_SJ_NS4_8TiledMMAINS4_8MMA_AtomIJNS4_4SM904GMMA27MMA_64x64x16_F32BF16BF16_SSILNSN_5MajorE0ELSP_0ELNSN_7ScaleInE1ELSQ_1EEEEEENS4_6LayoutINS5_IJNSA_ILi2EEESB_SB_EEENS5_IJSB_NSA_ILi0EEESW_EEEEENS5_IJNS4_10UnderscoreESZ_SZ_EEEEENS4_13SM90_TMA_LOADENS4_14ComposedLayoutINS4_7SwizzleILi3ELi4ELi3EEENS4_18smem_ptr_flag_bitsILi16EEENST_INS5_IJNSA_ILi8EEESG_EEENS5_IJSG_SB_EEEEEEEvNS4_8identityES12_S1C_vS1D_EENS_8epilogue10collective6detail29Sm90TmaWarpSpecializedAdapterINS1G_15DefaultEpilogueISI_SJ_SJ_NS1F_6thread17LinearCombinationISI_Li1EffLNS1K_9ScaleType4KindE0ELNS_15FloatRoundStyleE2ESI_EENS1_15EpilogueDefaultEEEEEvvEEEEvNT_6ParamsE,"ax",@progbits
	.align	128
.text._ZN7cutlass13device_kernelINS_4gemm6kernel13GemmUniversalIN4cute5tupleIJiiiiEEENS1_10collective13CollectiveMmaINS1_34MainloopSm90TmaGmmaWarpSpecializedILi5ENS5_IJNS4_1CILi1EEESB_SB_EEENS1_35KernelTmaWarpSpecializedCooperativeEEENS5_IJNSA_ILi128EEENSA_ILi64EEESF_EEENS_10bfloat16_tENS5_IJlSB_lEEESI_SJ_NS4_8TiledMMAINS4_8MMA_AtomIJNS4_4SM904GMMA27MMA_64x64x16_F32BF16BF16_SSILNSN_5MajorE0ELSP_0ELNSN_7ScaleInE1ELSQ_1EEEEEENS4_6LayoutINS5_IJNSA_ILi2EEESB_SB_EEENS5_IJSB_NSA_ILi0EEESW_EEEEENS5_IJNS4_10UnderscoreESZ_SZ_EEEEENS4_13SM90_TMA_LOADENS4_14ComposedLayoutINS4_7SwizzleILi3ELi4ELi3EEENS4_18smem_ptr_flag_bitsILi16EEENST_INS5_IJNSA_ILi8EEESG_EEENS5_IJSG_SB_EEEEEEEvNS4_8identityES12_S1C_vS1D_EENS_8epilogue10collective6detail29Sm90TmaWarpSpecializedAdapterINS1G_15DefaultEpilogueISI_SJ_SJ_NS1F_6thread17LinearCombinationISI_Li1EffLNS1K_9ScaleType4KindE0ELNS_15FloatRoundStyleE2ESI_EENS1_15EpilogueDefaultEEEEEvvEEEEvNT_6ParamsE:
        .type           _ZN7cutlass13device_kernelINS_4gemm6kernel13GemmUniversalIN4cute5tupleIJiiiiEEENS1_10collective13CollectiveMmaINS1_34MainloopSm90TmaGmmaWarpSpecializedILi5ENS5_IJNS4_1CILi1EEESB_SB_EEENS1_35KernelTmaWarpSpecializedCooperativeEEENS5_IJNSA_ILi128EEENSA_ILi64EEESF_EEENS_10bfloat16_tENS5_IJlSB_lEEESI_SJ_NS4_8TiledMMAINS4_8MMA_AtomIJNS4_4SM904GMMA27MMA_64x64x16_F32BF16BF16_SSILNSN_5MajorE0ELSP_0ELNSN_7ScaleInE1ELSQ_1EEEEEENS4_6LayoutINS5_IJNSA_ILi2EEESB_SB_EEENS5_IJSB_NSA_ILi0EEESW_EEEEENS5_IJNS4_10UnderscoreESZ_SZ_EEEEENS4_13SM90_TMA_LOADENS4_14ComposedLayoutINS4_7SwizzleILi3ELi4ELi3EEENS4_18smem_ptr_flag_bitsILi16EEENST_INS5_IJNSA_ILi8EEESG_EEENS5_IJSG_SB_EEEEEEEvNS4_8identityES12_S1C_vS1D_EENS_8epilogue10collective6detail29Sm90TmaWarpSpecializedAdapterINS1G_15DefaultEpilogueISI_SJ_SJ_NS1F_6thread17LinearCombinationISI_Li1EffLNS1K_9ScaleType4KindE0ELNS_15FloatRoundStyleE2ESI_EENS1_15EpilogueDefaultEEEEEvvEEEEvNT_6ParamsE,@function
        .size           _ZN7cutlass13device_kernelINS_4gemm6kernel13GemmUniversalIN4cute5tupleIJiiiiEEENS1_10collective13CollectiveMmaINS1_34MainloopSm90TmaGmmaWarpSpecializedILi5ENS5_IJNS4_1CILi1EEESB_SB_EEENS1_35KernelTmaWarpSpecializedCooperativeEEENS5_IJNSA_ILi128EEENSA_ILi64EEESF_EEENS_10bfloat16_tENS5_IJlSB_lEEESI_SJ_NS4_8TiledMMAINS4_8MMA_AtomIJNS4_4SM904GMMA27MMA_64x64x16_F32BF16BF16_SSILNSN_5MajorE0ELSP_0ELNSN_7ScaleInE1ELSQ_1EEEEEENS4_6LayoutINS5_IJNSA_ILi2EEESB_SB_EEENS5_IJSB_NSA_ILi0EEESW_EEEEENS5_IJNS4_10UnderscoreESZ_SZ_EEEEENS4_13SM90_TMA_LOADENS4_14ComposedLayoutINS4_7SwizzleILi3ELi4ELi3EEENS4_18smem_ptr_flag_bitsILi16EEENST_INS5_IJNSA_ILi8EEESG_EEENS5_IJSG_SB_EEEEEEEvNS4_8identityES12_S1C_vS1D_EENS_8epilogue10collective6detail29Sm90TmaWarpSpecializedAdapterINS1G_15DefaultEpilogueISI_SJ_SJ_NS1F_6thread17LinearCombinationISI_Li1EffLNS1K_9ScaleType4KindE0ELNS_15FloatRoundStyleE2ESI_EENS1_15EpilogueDefaultEEEEEvvEEEEvNT_6ParamsE,(.L_x_132 - _ZN7cutlass13device_kernelINS_4gemm6kernel13GemmUniversalIN4cute5tupleIJiiiiEEENS1_10collective13CollectiveMmaINS1_34MainloopSm90TmaGmmaWarpSpecializedILi5ENS5_IJNS4_1CILi1EEESB_SB_EEENS1_35KernelTmaWarpSpecializedCooperativeEEENS5_IJNSA_ILi128EEENSA_ILi64EEESF_EEENS_10bfloat16_tENS5_IJlSB_lEEESI_SJ_NS4_8TiledMMAINS4_8MMA_AtomIJNS4_4SM904GMMA27MMA_64x64x16_F32BF16BF16_SSILNSN_5MajorE0ELSP_0ELNSN_7ScaleInE1ELSQ_1EEEEEENS4_6LayoutINS5_IJNSA_ILi2EEESB_SB_EEENS5_IJSB_NSA_ILi0EEESW_EEEEENS5_IJNS4_10UnderscoreESZ_SZ_EEEEENS4_13SM90_TMA_LOADENS4_14ComposedLayoutINS4_7SwizzleILi3ELi4ELi3EEENS4_18smem_ptr_flag_bitsILi16EEENST_INS5_IJNSA_ILi8EEESG_EEENS5_IJSG_SB_EEEEEEEvNS4_8identityES12_S1C_vS1D_EENS_8epilogue10collective6detail29Sm90TmaWarpSpecializedAdapterINS1G_15DefaultEpilogueISI_SJ_SJ_NS1F_6thread17LinearCombinationISI_Li1EffLNS1K_9ScaleType4KindE0ELNS_15FloatRoundStyleE2ESI_EENS1_15EpilogueDefaultEEEEEvvEEEEvNT_6ParamsE)
        .other          _ZN7cutlass13device_kernelINS_4gemm6kernel13GemmUniversalIN4cute5tupleIJiiiiEEENS1_10collective13CollectiveMmaINS1_34MainloopSm90TmaGmmaWarpSpecializedILi5ENS5_IJNS4_1CILi1EEESB_SB_EEENS1_35KernelTmaWarpSpecializedCooperativeEEENS5_IJNSA_ILi128EEENSA_ILi64EEESF_EEENS_10bfloat16_tENS5_IJlSB_lEEESI_SJ_NS4_8TiledMMAINS4_8MMA_AtomIJNS4_4SM904GMMA27MMA_64x64x16_F32BF16BF16_SSILNSN_5MajorE0ELSP_0ELNSN_7ScaleInE1ELSQ_1EEEEEENS4_6LayoutINS5_IJNSA_ILi2EEESB_SB_EEENS5_IJSB_NSA_ILi0EEESW_EEEEENS5_IJNS4_10UnderscoreESZ_SZ_EEEEENS4_13SM90_TMA_LOADENS4_14ComposedLayoutINS4_7SwizzleILi3ELi4ELi3EEENS4_18smem_ptr_flag_bitsILi16EEENST_INS5_IJNSA_ILi8EEESG_EEENS5_IJSG_SB_EEEEEEEvNS4_8identityES12_S1C_vS1D_EENS_8epilogue10collective6detail29Sm90TmaWarpSpecializedAdapterINS1G_15DefaultEpilogueISI_SJ_SJ_NS1F_6thread17LinearCombinationISI_Li1EffLNS1K_9ScaleType4KindE0ELNS_15FloatRoundStyleE2ESI_EENS1_15EpilogueDefaultEEEEEvvEEEEvNT_6ParamsE,@"STO_CUDA_ENTRY STV_DEFAULT"
_ZN7cutlass13device_kernelINS_4gemm6kernel13GemmUniversalIN4cute5tupleIJiiiiEEENS1_10collective13CollectiveMmaINS1_34MainloopSm90TmaGmmaWarpSpecializedILi5ENS5_IJNS4_1CILi1EEESB_SB_EEENS1_35KernelTmaWarpSpecializedCooperativeEEENS5_IJNSA_ILi128EEENSA_ILi64EEESF_EEENS_10bfloat16_tENS5_IJlSB_lEEESI_SJ_NS4_8TiledMMAINS4_8MMA_AtomIJNS4_4SM904GMMA27MMA_64x64x16_F32BF16BF16_SSILNSN_5MajorE0ELSP_0ELNSN_7ScaleInE1ELSQ_1EEEEEENS4_6LayoutINS5_IJNSA_ILi2EEESB_SB_EEENS5_IJSB_NSA_ILi0EEESW_EEEEENS5_IJNS4_10UnderscoreESZ_SZ_EEEEENS4_13SM90_TMA_LOADENS4_14ComposedLayoutINS4_7SwizzleILi3ELi4ELi3EEENS4_18smem_ptr_flag_bitsILi16EEENST_INS5_IJNSA_ILi8EEESG_EEENS5_IJSG_SB_EEEEEEEvNS4_8identityES12_S1C_vS1D_EENS_8epilogue10collective6detail29Sm90TmaWarpSpecializedAdapterINS1G_15DefaultEpilogueISI_SJ_SJ_NS1F_6thread17LinearCombinationISI_Li1EffLNS1K_9ScaleType4KindE0ELNS_15FloatRoundStyleE2ESI_EENS1_15EpilogueDefaultEEEEEvvEEEEvNT_6ParamsE:
[----:B------:R-:W0:Y:S01]  /*0000*/  LDC R1, c[0x0][0x28] ;  /* 0x00000a00ff017b82 */ /* 0x000e220000000800 */
[----:B------:R-:W1:Y:S01]  /*0010*/  S2R R3, SR_TID.X ;  /* 0x0000000000037919 */ /* 0x000e620000002100 */
[----:B------:R-:W-:Y:S01]  /*0020*/  ELECT P0, URZ, PT ;  /* 0x00000000003f782f */ /* 0x000fe20003800000 */
[----:B------:R-:W-:Y:S01]  /*0030*/  BSSY B0, `(.L_x_0) ;  /* 0x000000f000007945 */ /* 0x000fe20003800000 */
[--C-:B-1----:R-:W-:Y:S02]  /*0040*/  SHF.R.U32.HI R0, RZ, 0x5, R3.reuse ;  /* 0x00000005ff007819 */ /* 0x102fe40000011603 */
[----:B------:R-:W-:-:S03]  /*0050*/  SHF.R.U32.HI R14, RZ, 0x7, R3 ;  /* 0x00000007ff0e7819 */ /* 0x000fc60000011603 */
[----:B------:R-:W1:Y:S04]  /*0060*/  SHFL.IDX PT, R4, R0, RZ, 0x1f ;  /* 0x00001fff00047589 */ /* 0x000e6800000e0000 */
[----:B------:R2:W3:Y:S01]  /*0070*/  SHFL.IDX PT, R10, R14, RZ, 0x1f ;  /* 0x00001fff0e0a7589 */ /* 0x0004e200000e0000 */
[----:B-1----:R-:W-:-:S13]  /*0080*/  ISETP.NE.OR P0, PT, R4, RZ, !P0 ;  /* 0x000000ff0400720c */ /* 0x002fda0004705670 */
[----:B0-23--:R-:W-:Y:S05]  /*0090*/  @P0 BRA `(.L_x_1) ;  /* 0x0000000000200947 */ /* 0x00dfea0003800000 */
[----:B------:R-:W-:Y:S02]  /*00a0*/  ULDC.64 UR4, c[0x0][0x198] ;  /* 0x0000660000047ab9 */ /* 0x000fe40000000a00 */
[----:B------:R-:W-:Y:S02]  /*00b0*/  UIADD3 UR6, UP0, UR4, 0xf0, URZ ;  /* 0x000000f004067890 */ /* 0x000fe4000ff1e03f */
[----:B------:R-:W-:Y:S02]  /*00c0*/  UIADD3 UR4, UP1, UR4, 0x1f0, URZ ;  /* 0x000001f004047890 */ /* 0x000fe4000ff3e03f */
[----:B------:R-:W-:Y:S02]  /*00d0*/  UIADD3.X UR7, URZ, UR5, URZ, UP0, !UPT ;  /* 0x000000053f077290 */ /* 0x000fe400087fe43f */
[----:B------:R-:W-:-:S07]  /*00e0*/  UIADD3.X UR5, URZ, UR5, URZ, UP1, !UPT ;  /* 0x000000053f057290 */ /* 0x000fce0008ffe43f */
[----:B------:R0:W-:Y:S02]  /*00f0*/  UTMACCTL.PF [UR6] ;  /* 0x00000000060079b9 */ /* 0x0001e40008040000 */
[----:B------:R0:W-:Y:S02]  /*0100*/  UTMACCTL.PF [UR4] ;  /* 0x00000000040079b9 */ /* 0x0001e40008040000 */
[----:B0-----:R-:W-:Y:S01]  /*0110*/  NOP ;  /* 0x0000000000007918 */ /* 0x001fe20000000000 */
.L_x_1:
[----:B------:R-:W-:Y:S05]  /*0120*/  BSYNC B0 ;  /* 0x0000000000007941 */ /* 0x000fea0003800000 */
.L_x_0:
[----:B------:R-:W0:Y:S02]  /*0130*/  SHFL.IDX PT, R2, R0, RZ, 0x1f ;  /* 0x00001fff00027589 */ /* 0x000e2400000e0000 */
[----:B0-----:R-:W-:-:S13]  /*0140*/  ISETP.NE.AND P0, PT, R2, RZ, PT ;  /* 0x000000ff0200720c */ /* 0x001fda0003f05270 */
[----:B------:R-:W-:Y:S05]  /*0150*/  @P0 BRA `(.L_x_2) ;  /* 0x0000000000600947 */ /* 0x000fea0003800000 */
[----:B------:R-:W0:Y:S01]  /*0160*/  S2UR UR8, SR_CgaCtaId ;  /* 0x00000000000879c3 */ /* 0x000e220000008800 */
[----:B------:R-:W-:Y:S01]  /*0170*/  UMOV UR4, 0x400 ;  /* 0x0000040000047882 */ /* 0x000fe20000000000 */
[----:B------:R-:W-:Y:S01]  /*0180*/  UMOV UR5, 0x1 ;  /* 0x0000000100057882 */ /* 0x000fe20000000000 */
[----:B------:R-:W-:Y:S01]  /*0190*/  UMOV UR6, 0x100 ;  /* 0x0000010000067882 */ /* 0x000fe20000000000 */
[----:B------:R-:W-:Y:S01]  /*01a0*/  ELECT P0, URZ, PT ;  /* 0x00000000003f782f */ /* 0x000fe20003800000 */
[----:B------:R-:W-:-:S04]  /*01b0*/  UIADD3 UR6, -UR6, 0x100000, URZ ;  /* 0x0010000006067890 */ /* 0x000fc8000fffe13f */
[----:B------:R-:W-:Y:S02]  /*01c0*/  USHF.L.U32 UR7, UR6, 0xb, URZ ;  /* 0x0000000b06077899 */ /* 0x000fe4000800063f */
[----:B------:R-:W-:Y:S02]  /*01d0*/  USHF.L.U32 UR6, UR6, 0x1, URZ ;  /* 0x0000000106067899 */ /* 0x000fe4000800063f */
[----:B0-----:R-:W-:Y:S02]  /*01e0*/  ULEA UR8, UR8, UR4, 0x18 ;  /* 0x0000000408087291 */ /* 0x001fe4000f8ec03f */
[----:B------:R-:W-:-:S04]  /*01f0*/  UIADD3 UR4, -UR5, 0x100000, URZ ;  /* 0x0010000005047890 */ /* 0x000fc8000fffe13f */
[----:B------:R-:W-:Y:S02]  /*0200*/  USHF.L.U32 UR5, UR4, 0xb, URZ ;  /* 0x0000000b04057899 */ /* 0x000fe4000800063f */
[----:B------:R-:W-:Y:S01]  /*0210*/  USHF.L.U32 UR4, UR4, 0x1, URZ ;  /* 0x0000000104047899 */ /* 0x000fe2000800063f */
[----:B------:R-:W0:Y:S11]  /*0220*/  FENCE.VIEW.ASYNC.S ;  /* 0x00000000000073c6 */ /* 0x000e360000000000 */
[----:B0-----:R0:W1:Y:S01]  /*0230*/  SYNCS.EXCH.64 URZ, [UR8], UR4 ;  /* 0x00000004083f75b2 */ /* 0x0010620008000100 */
[----:B------:R0:W2:Y:S01]  /*0240*/  SYNCS.EXCH.64 URZ, [UR8+0x28], UR6 ;  /* 0x00002806083f75b2 */ /* 0x0000a20008000100 */
[----:B------:R0:W3:Y:S01]  /*0250*/  SYNCS.EXCH.64 URZ, [UR8+0x8], UR4 ;  /* 0x00000804083f75b2 */ /* 0x0000e20008000100 */
[----:B------:R0:W4:Y:S01]  /*0260*/  SYNCS.EXCH.64 URZ, [UR8+0x30], UR6 ;  /* 0x00003006083f75b2 */ /* 0x0001220008000100 */
[----:B------:R0:W0:Y:S01]  /*0270*/  SYNCS.EXCH.64 URZ, [UR8+0x10], UR4 ;  /* 0x00001004083f75b2 */ /* 0x0000220008000100 */
[----:B------:R0:W0:Y:S01]  /*0280*/  SYNCS.EXCH.64 URZ, [UR8+0x38], UR6 ;  /* 0x00003806083f75b2 */ /* 0x0000220008000100 */
[----:B------:R0:W0:Y:S01]  /*0290*/  SYNCS.EXCH.64 URZ, [UR8+0x18], UR4 ;  /* 0x00001804083f75b2 */ /* 0x0000220008000100 */
[----:B------:R0:W0:Y:S01]  /*02a0*/  SYNCS.EXCH.64 URZ, [UR8+0x40], UR6 ;  /* 0x00004006083f75b2 */ /* 0x0000220008000100 */
[----:B------:R0:W0:Y:S01]  /*02b0*/  SYNCS.EXCH.64 URZ, [UR8+0x20], UR4 ;  /* 0x00002004083f75b2 */ /* 0x0000220008000100 */
[----:B------:R0:W0:Y:S01]  /*02c0*/  SYNCS.EXCH.64 URZ, [UR8+0x48], UR6 ;  /* 0x00004806083f75b2 */ /* 0x0000220008000100 */
[----:B------:R-:W-:Y:S01]  /*02d0*/  NOP ;  /* 0x0000000000007918 */ /* 0x000fe20000000000 */
.L_x_2:
[----:B------:R-:W5:Y:S01]  /*02e0*/  SHFL.IDX PT, R0, R0, RZ, 0x1f ;  /* 0x00001fff00007589 */ /* 0x000f6200000e0000 */
[----:B------:R-:W-:Y:S01]  /*02f0*/  ELECT P0, URZ, PT ;  /* 0x00000000003f782f */ /* 0x000fe20003800000 */
[----:B------:R-:W1:Y:S01]  /*0300*/  LDC R2, c[0x0][0x65c] ;  /* 0x00019700ff027b82 */ /* 0x000e620000000800 */
[----:B------:R-:W-:Y:S01]  /*0310*/  SHF.R.S32.HI R7, RZ, 0x1f, R4 ;  /* 0x0000001fff077819 */ /* 0x000fe20000011404 */
[----:B------:R-:W2:Y:S01]  /*0320*/  S2R R5, SR_CTAID.Y ;  /* 0x0000000000057919 */ /* 0x000ea20000002600 */
[----:B0-----:R-:W-:Y:S01]  /*0330*/  UMOV UR4, 0x20 ;  /* 0x0000002000047882 */ /* 0x001fe20000000000 */
[----:B------:R-:W-:Y:S01]  /*0340*/  NOP ;  /* 0x0000000000007918 */ /* 0x000fe20000000000 */
[----:B------:R-:W-:Y:S01]  /*0350*/  LEA.HI R7, R7, R4, RZ, 0x2 ;  /* 0x0000000407077211 */ /* 0x000fe200078f10ff */
[----:B------:R-:W0:Y:S01]  /*0360*/  S2R R6, SR_CTAID.X ;  /* 0x0000000000067919 */ /* 0x000e220000002500 */
[----:B------:R-:W-:Y:S01]  /*0370*/  ISETP.NE.AND P2, PT, R10, RZ, PT ;  /* 0x000000ff0a00720c */ /* 0x000fe20003f45270 */
[----:B------:R-:W-:Y:S01]  /*0380*/  NOP ;  /* 0x0000000000007918 */ /* 0x000fe20000000000 */
[----:B------:R-:W-:-:S02]  /*0390*/  LOP3.LUT R7, R7, 0xfffffffc, RZ, 0xc0, !PT ;  /* 0xfffffffc07077812 */ /* 0x000fc400078ec0ff */
[----:B-----5:R-:W-:Y:S02]  /*03a0*/  ISETP.NE.OR P0, PT, R0, RZ, !P0 ;  /* 0x000000ff0000720c */ /* 0x020fe40004705670 */
[----:B-1----:R-:W-:-:S04]  /*03b0*/  ISETP.NE.AND P3, PT, R2, 0x1, PT ;  /* 0x000000010200780c */ /* 0x002fc80003f65270 */
[----:B------:R-:W-:Y:S01]  /*03c0*/  P2R R0, PR, RZ, 0x8 ;  /* 0x00000008ff007803 */ /* 0x000fe20000000000 */
[----:B------:R-:W-:Y:S01]  /*03d0*/  IMAD.IADD R0, R4, 0x1, -R7 ;  /* 0x0000000104007824 */ /* 0x000fe200078e0a07 */
[----:B------:R-:W-:Y:S01]  /*03e0*/  LOP3.LUT R4, R3, 0x7f, RZ, 0xc0, !PT ;  /* 0x0000007f03047812 */ /* 0x000fe200078ec0ff */
[----:B------:R-:W-:-:S03]  /*03f0*/  IMAD.MOV.U32 R7, RZ, RZ, RZ ;  /* 0x000000ffff077224 */ /* 0x000fc600078e00ff */
[----:B------:R-:W-:Y:S01]  /*0400*/  ISETP.NE.AND P1, PT, R0, 0x3, PT ;  /* 0x000000030000780c */ /* 0x000fe20003f25270 */
[----:B------:R-:W-:Y:S01]  /*0410*/  VOTEU.ALL UP0, P0 ;  /* 0x00000000003f7886 */ /* 0x000fe20000000000 */
[----:B------:R-:W-:Y:S01]  /*0420*/  VOTEU.ALL UP1, P0 ;  /* 0x00000000003f7886 */ /* 0x000fe20000020000 */
[----:B------:R-:W0:Y:S01]  /*0430*/  @P3 LDC R17, c[0x0][0x10] ;  /* 0x00000400ff113b82 */ /* 0x000e220000000800 */
[----:B--2---:R-:W-:Y:S02]  /*0440*/  @P3 IMAD.MOV.U32 R8, RZ, RZ, R5 ;  /* 0x000000ffff083224 */ /* 0x004fe400078e0005 */
[----:B------:R-:W-:Y:S01]  /*0450*/  @!UP0 UMOV UR6, 0x400 ;  /* 0x0000040000068882 */ /* 0x000fe20000000000 */
[----:B------:R-:W-:-:S04]  /*0460*/  @!UP0 UIADD3 UR4, -UR4, 0x100000, URZ ;  /* 0x0010000004048890 */ /* 0x000fc8000fffe13f */
[----:B------:R-:W-:Y:S02]  /*0470*/  @!UP0 USHF.L.U32 UR5, UR4, 0xb, URZ ;  /* 0x0000000b04058899 */ /* 0x000fe4000800063f */
[----:B------:R-:W-:Y:S01]  /*0480*/  @!UP0 USHF.L.U32 UR4, UR4, 0x1, URZ ;  /* 0x0000000104048899 */ /* 0x000fe2000800063f */
[----:B------:R-:W-:Y:S01]  /*0490*/  @P3 IMAD.MOV.U32 R9, RZ, RZ, RZ ;  /* 0x000000ffff093224 */ /* 0x000fe200078e00ff */
[----:B------:R-:W1:Y:S08]  /*04a0*/  @!UP0 S2UR UR7, SR_CgaCtaId ;  /* 0x00000000000789c3 */ /* 0x000e700000008800 */
[----:B------:R-:W2:Y:S01]  /*04b0*/  @!P3 LDC R11, c[0x0][0xc] ;  /* 0x00000300ff0bbb82 */ /* 0x000ea20000000800 */
[----:B0-----:R-:W-:Y:S01]  /*04c0*/  @P3 IMAD.WIDE.U32 R16, R6, R17, R8 ;  /* 0x0000001106103225 */ /* 0x001fe200078e0008 */
[----:B-1----:R-:W-:Y:S01]  /*04d0*/  @!UP0 ULEA UR8, UR7, UR6, 0x18 ;  /* 0x0000000607088291 */ /* 0x002fe2000f8ec03f */
[----:B------:R-:W-:-:S02]  /*04e0*/  VOTEU.ALL UP0, P0 ;  /* 0x00000000003f7886 */ /* 0x000fc40000000000 */
[----:B------:R-:W-:Y:S01]  /*04f0*/  ULDC UR6, c[0x0][0xc] ;  /* 0x0000030000067ab9 */ /* 0x000fe20000000800 */
[----:B------:R-:W-:Y:S01]  /*0500*/  ISETP.EQ.OR P0, PT, R0, RZ, !P1 ;  /* 0x000000ff0000720c */ /* 0x000fe20004f02670 */
[----:B------:R-:W-:-:S03]  /*0510*/  ULDC UR7, c[0x0][0x10] ;  /* 0x0000040000077ab9 */ /* 0x000fc60000000800 */
[C---:B------:R-:W-:Y:S01]  /*0520*/  ISETP.EQ.AND P0, PT, R10.reuse, RZ, P0 ;  /* 0x000000ff0a00720c */ /* 0x040fe20000702270 */
[----:B------:R-:W-:Y:S02]  /*0530*/  VIADD R10, R10, 0xffffffff ;  /* 0xffffffff0a0a7836 */ /* 0x000fe40000000000 */
[----:B--2---:R-:W-:Y:S01]  /*0540*/  @!P3 IMAD.WIDE.U32 R8, R11, R5, R6 ;  /* 0x000000050b08b225 */ /* 0x004fe200078e0006 */
[----:B------:R-:W0:Y:S02]  /*0550*/  FENCE.VIEW.ASYNC.S ;  /* 0x00000000000073c6 */ /* 0x000e240000000000 */
[----:B0-----:R-:W3:Y:S01]  /*0560*/  @!UP0 SYNCS.EXCH.64 URZ, [UR8+0x60], UR4 ;  /* 0x00006004083f85b2 */ /* 0x001ee20008000100 */
[----:B------:R-:W-:Y:S01]  /*0570*/  SEL R18, RZ, 0x1, !P0 ;  /* 0x00000001ff127807 */ /* 0x000fe20004000000 */
[----:B------:R-:W-:Y:S01]  /*0580*/  @P3 IMAD.MOV.U32 R11, RZ, RZ, RZ ;  /* 0x000000ffff0b3224 */ /* 0x000fe200078e00ff */
[----:B------:R-:W-:Y:S01]  /*0590*/  ISETP.GE.U32.AND P1, PT, R10, 0x2, PT ;  /* 0x000000020a00780c */ /* 0x000fe20003f26070 */
[----:B------:R-:W-:-:S02]  /*05a0*/  @!P3 IMAD.MOV.U32 R16, RZ, RZ, R8 ;  /* 0x000000ffff10b224 */ /* 0x000fc400078e0008 */
[----:B------:R-:W-:Y:S01]  /*05b0*/  @P3 IMAD.IADD R17, R17, 0x1, R11 ;  /* 0x0000000111113824 */ /* 0x000fe200078e020b */
[----:B------:R-:W-:Y:S01]  /*05c0*/  SEL R18, R18, 0x2, P1 ;  /* 0x0000000212127807 */ /* 0x000fe20000800000 */
[----:B------:R-:W-:Y:S01]  /*05d0*/  @!P3 IMAD.MOV.U32 R17, RZ, RZ, R9 ;  /* 0x000000ffff11b224 */ /* 0x000fe200078e0009 */
[----:B------:R0:W3:Y:S01]  /*05e0*/  @!UP1 SYNCS.EXCH.64 URZ, [UR8+0x68], UR4 ;  /* 0x00006804083f95b2 */ /* 0x0000e20008000100 */
[----:B------:R-:W-:Y:S01]  /*05f0*/  NOP ;  /* 0x0000000000007918 */ /* 0x000fe20000000000 */
[----:B0-----:R-:W-:-:S03]  /*0600*/  UIMAD.WIDE.U32 UR4, UR6, UR7, URZ ;  /* 0x00000007060472a5 */ /* 0x001fc6000f8e003f */
[----:B------:R-:W-:Y:S02]  /*0610*/  ULDC UR6, c[0x0][0x14] ;  /* 0x0000050000067ab9 */ /* 0x000fe40000000800 */
[----:B------:R-:W-:Y:S02]  /*0620*/  UIMAD.WIDE.U32 UR38, UR4, UR6, URZ ;  /* 0x00000006042672a5 */ /* 0x000fe4000f8e003f */
[----:B------:R-:W-:-:S04]  /*0630*/  UIMAD UR41, UR5, UR6, URZ ;  /* 0x00000006052972a4 */ /* 0x000fc8000f8e023f */
[----:B------:R-:W-:Y:S01]  /*0640*/  UIADD3 UR41, UR39, UR41, URZ ;  /* 0x0000002927297290 */ /* 0x000fe2000fffe03f */
[----:B---34-:R-:W-:Y:S06]  /*0650*/  BAR.SYNC.DEFER_BLOCKING 0x0 ;  /* 0x0000000000007b1d */ /* 0x018fec0000010000 */
[----:B------:R-:W-:Y:S05]  /*0660*/  @!P2 BRA `(.L_x_3) ;  /* 0x000000440010a947 */ /* 0x000fea0003800000 */
[----:B------:R-:W-:-:S13]  /*0670*/  ISETP.GT.U32.AND P0, PT, R10, 0x1, PT ;  /* 0x000000010a00780c */ /* 0x000fda0003f04070 */
[----:B------:R-:W-:Y:S05]  /*0680*/  @P0 EXIT ;  /* 0x000000000000094d */ /* 0x000fea0003800000 */
[----:B------:R-:W-:Y:S01]  /*0690*/  ULDC.64 UR4, c[0x0][0x650] ;  /* 0x0001940000047ab9 */ /* 0x000fe20000000a00 */
[----:B------:R-:W-:Y:S01]  /*06a0*/  PRMT R0, RZ, 0x7610, R0 ;  /* 0x00007610ff007816 */ /* 0x000fe20000000000 */
[----:B------:R-:W-:Y:S01]  /*06b0*/  IMAD.MOV.U32 R69, RZ, RZ, -0x1 ;  /* 0xffffffffff457424 */ /* 0x000fe200078e00ff */
[----:B------:R-:W-:Y:S01]  /*06c0*/  ISETP.GE.U32.AND P0, PT, R16, UR4, PT ;  /* 0x0000000410007c0c */ /* 0x000fe2000bf06070 */
[----:B------:R-:W-:Y:S02]  /*06d0*/  IMAD.MOV.U32 R68, RZ, RZ, -0x1 ;  /* 0xffffffffff447424 */ /* 0x000fe400078e00ff */
[----:B------:R-:W-:Y:S01]  /*06e0*/  IMAD.MOV.U32 R67, RZ, RZ, -0x1 ;  /* 0xffffffffff437424 */ /* 0x000fe200078e00ff */
[----:B------:R-:W-:-:S13]  /*06f0*/  ISETP.GE.U32.AND.EX P0, PT, R17, UR5, PT, P0 ;  /* 0x0000000511007c0c */ /* 0x000fda000bf06100 */
[----:B------:R-:W-:Y:S05]  /*0700*/  @P0 BRA `(.L_x_4) ;  /* 0x0000000400540947 */ /* 0x000fea0003800000 */
[----:B------:R-:W0:Y:S01]  /*0710*/  LDC.64 R20, c[0x0][0x628] ;  /* 0x00018a00ff147b82 */ /* 0x000e220000000a00 */
[----:B------:R-:W-:Y:S02]  /*0720*/  IMAD.MOV.U32 R8, RZ, RZ, R16 ;  /* 0x000000ffff087224 */ /* 0x000fe400078e0010 */
[----:B------:R-:W-:-:S05]  /*0730*/  IMAD.MOV.U32 R9, RZ, RZ, R17 ;  /* 0x000000ffff097224 */ /* 0x000fca00078e0011 */
[----:B------:R-:W1:Y:S08]  /*0740*/  LDC R0, c[0x0][0x630] ;  /* 0x00018c00ff007b82 */ /* 0x000e700000000800 */
[----:B------:R-:W2:Y:S01]  /*0750*/  LDC.64 R22, c[0x0][0x620] ;  /* 0x00018800ff167b82 */ /* 0x000ea20000000a00 */
[----:B0-----:R-:W-:-:S04]  /*0760*/  ISETP.NE.U32.AND P0, PT, R20, RZ, PT ;  /* 0x000000ff1400720c */ /* 0x001fc80003f05070 */
[----:B------:R-:W-:-:S13]  /*0770*/  ISETP.NE.AND.EX P0, PT, R21, RZ, PT, P0 ;  /* 0x000000ff1500720c */ /* 0x000fda0003f05300 */
[----:B-12---:R-:W-:Y:S05]  /*0780*/  @!P0 BRA `(.L_x_5) ;  /* 0x0000000000288947 */ /* 0x006fea0003800000 */
[----:B------:R-:W0:Y:S02]  /*0790*/  LDC R13, c[0x0][0x634] ;  /* 0x00018d00ff0d7b82 */ /* 0x000e240000000800 */
[----:B0-----:R-:W-:-:S05]  /*07a0*/  IADD3 R13, P0, R16, R13, RZ ;  /* 0x0000000d100d7210 */ /* 0x001fca0007f1e0ff */
[----:B------:R-:W-:-:S04]  /*07b0*/  IMAD.X R15, RZ, RZ, R17, P0 ;  /* 0x000000ffff0f7224 */ /* 0x000fc800000e0611 */
[----:B------:R-:W-:-:S04]  /*07c0*/  IMAD.WIDE.U32 R8, R15, R20, RZ ;  /* 0x000000140f087225 */ /* 0x000fc800078e00ff */
[----:B------:R-:W-:-:S04]  /*07d0*/  IMAD.WIDE.U32 R10, P0, R13, R21, R8 ;  /* 0x000000150d0a7225 */ /* 0x000fc80007800008 */
[----:B------:R-:W-:-:S04]  /*07e0*/  IMAD.WIDE.U32 R8, R13, R20, RZ ;  /* 0x000000140d087225 */ /* 0x000fc800078e00ff */
[----:B------:R-:W-:Y:S01]  /*07f0*/  IMAD.X R13, RZ, RZ, RZ, P0 ;  /* 0x000000ffff0d7224 */ /* 0x000fe200000e06ff */
[----:B------:R-:W-:Y:S01]  /*0800*/  IADD3 RZ, P0, R9, R10, RZ ;  /* 0x0000000a09ff7210 */ /* 0x000fe20007f1e0ff */
[----:B------:R-:W-:-:S04]  /*0810*/  IMAD.MOV.U32 R12, RZ, RZ, R11 ;  /* 0x000000ffff0c7224 */ /* 0x000fc800078e000b */
[----:B------:R-:W-:-:S08]  /*0820*/  IMAD.WIDE.U32.X R8, R15, R21, R12, P0 ;  /* 0x000000150f087225 */ /* 0x000fd000000e040c */
.L_x_5:
[-CC-:B------:R-:W-:Y:S01]  /*0830*/  SHF.R.U64 R67, R8, R0.reuse, R9.reuse ;  /* 0x0000000008437219 */ /* 0x180fe20000001209 */
[----:B------:R-:W0:Y:S01]  /*0840*/  LDC R12, c[0x0][0x618] ;  /* 0x00018600ff0c7b82 */ /* 0x000e220000000800 */
[----:B------:R-:W-:Y:S01]  /*0850*/  SHF.R.U32.HI R7, RZ, R0, R9 ;  /* 0x00000000ff077219 */ /* 0x000fe20000011609 */
[----:B------:R-:W-:Y:S01]  /*0860*/  ULDC UR4, c[0x0][0x150] ;  /* 0x0000540000047ab9 */ /* 0x000fe20000000800 */
[----:B------:R-:W-:Y:S02]  /*0870*/  IADD3 R11, P0, RZ, -R67, RZ ;  /* 0x80000043ff0b7210 */ /* 0x000fe40007f1e0ff */
[----:B------:R-:W-:-:S03]  /*0880*/  I2FP.F32.U32 R0, R6 ;  /* 0x0000000600007245 */ /* 0x000fc60000201000 */
[----:B------:R-:W1:Y:S01]  /*0890*/  LDC.64 R30, c[0x0][0x640] ;  /* 0x00019000ff1e7b82 */ /* 0x000e620000000a00 */
[----:B------:R-:W-:Y:S02]  /*08a0*/  IMAD.X R13, RZ, RZ, ~R7, P0 ;  /* 0x000000ffff0d7224 */ /* 0x000fe400000e0e07 */
[----:B------:R-:W-:Y:S01]  /*08b0*/  FMUL R0, R0, UR4 ;  /* 0x0000000400007c20 */ /* 0x000fe20008400000 */
[----:B------:R-:W-:Y:S01]  /*08c0*/  IMAD.WIDE.U32 R8, R11, R22, R16 ;  /* 0x000000160b087225 */ /* 0x000fe200078e0010 */
[----:B------:R-:W-:-:S03]  /*08d0*/  ULDC UR4, c[0x0][0x154] ;  /* 0x0000550000047ab9 */ /* 0x000fc60000000800 */
[----:B------:R-:W-:Y:S01]  /*08e0*/  IMAD R10, R13, R22, RZ ;  /* 0x000000160d0a7224 */ /* 0x000fe200078e02ff */
[----:B------:R-:W2:Y:S01]  /*08f0*/  LDC R7, c[0x0][0x144] ;  /* 0x00005100ff077b82 */ /* 0x000ea20000000800 */
[----:B------:R-:W3:Y:S02]  /*0900*/  F2I.U32.TRUNC.NTZ R0, R0 ;  /* 0x0000000000007305 */ /* 0x000ee4000020f000 */
[----:B------:R-:W-:-:S04]  /*0910*/  IMAD R11, R11, R23, R10 ;  /* 0x000000170b0b7224 */ /* 0x000fc800078e020a */
[----:B------:R-:W-:Y:S01]  /*0920*/  IMAD.IADD R9, R9, 0x1, R11 ;  /* 0x0000000109097824 */ /* 0x000fe200078e020b */
[----:B------:R-:W4:Y:S01]  /*0930*/  LDC R24, c[0x0][0x608] ;  /* 0x00018200ff187b82 */ /* 0x000f220000000800 */
[----:B------:R-:W-:-:S03]  /*0940*/  IMAD.MOV.U32 R11, RZ, RZ, -0x1 ;  /* 0xffffffffff0b7424 */ /* 0x000fc600078e00ff */
[-CC-:B0-----:R-:W-:Y:S02]  /*0950*/  SHF.R.U64 R22, R8, R12.reuse, R9.reuse ;  /* 0x0000000c08167219 */ /* 0x181fe40000001209 */
[----:B------:R-:W-:Y:S02]  /*0960*/  I2FP.F32.U32 R8, R5 ;  /* 0x0000000500087245 */ /* 0x000fe40000201000 */
[----:B------:R-:W0:Y:S01]  /*0970*/  LDC R28, c[0x0][0x658] ;  /* 0x00019600ff1c7b82 */ /* 0x000e220000000800 */
[----:B-1----:R-:W-:Y:S01]  /*0980*/  ISETP.NE.U32.AND P0, PT, R30, RZ, PT ;  /* 0x000000ff1e00720c */ /* 0x002fe20003f05070 */
[----:B---3--:R-:W-:Y:S02]  /*0990*/  IMAD.MOV R10, RZ, RZ, -R0 ;  /* 0x000000ffff0a7224 */ /* 0x008fe400078e0a00 */
[----:B------:R-:W-:Y:S01]  /*09a0*/  FMUL R8, R8, UR4 ;  /* 0x0000000408087c20 */ /* 0x000fe20008400000 */
[----:B------:R-:W-:Y:S02]  /*09b0*/  SHF.R.U32.HI R9, RZ, R12, R9 ;  /* 0x0000000cff097219 */ /* 0x000fe40000011609 */
[----:B------:R-:W-:Y:S01]  /*09c0*/  ISETP.NE.AND.EX P0, PT, R31, RZ, PT, P0 ;  /* 0x000000ff1f00720c */ /* 0x000fe20003f05300 */
[----:B------:R1:W3:Y:S01]  /*09d0*/  F2I.U32.TRUNC.NTZ R15, R8 ;  /* 0x00000008000f7305 */ /* 0x0002e2000020f000 */
[----:B------:R-:W1:Y:S01]  /*09e0*/  LDC R20, c[0x0][0x148] ;  /* 0x00005200ff147b82 */ /* 0x000e620000000800 */
[----:B--2---:R-:W-:-:S07]  /*09f0*/  IMAD R0, R7, R10, R6 ;  /* 0x0000000a07007224 */ /* 0x004fce00078e0206 */
[----:B------:R-:W2:Y:S01]  /*0a00*/  LDC R26, c[0x0][0x600] ;  /* 0x00018000ff1a7b82 */ /* 0x000ea20000000800 */
[-CC-:B----4-:R-:W-:Y:S02]  /*0a10*/  SHF.R.U64 R32, R22, R24.reuse, R9.reuse ;  /* 0x0000001816207219 */ /* 0x190fe40000001209 */
[----:B------:R-:W-:Y:S01]  /*0a20*/  SHF.R.U32.HI R7, RZ, R24, R9 ;  /* 0x00000018ff077219 */ /* 0x000fe20000011609 */
[----:B------:R-:W-:-:S04]  /*0a30*/  IMAD.MOV.U32 R9, RZ, RZ, 0x1 ;  /* 0x00000001ff097424 */ /* 0x000fc800078e00ff */
[----:B------:R-:W4:Y:S01]  /*0a40*/  LDC R21, c[0x0][0x648] ;  /* 0x00019200ff157b82 */ /* 0x000f220000000800 */
[-C--:B0-----:R-:W-:Y:S02]  /*0a50*/  SHF.L.U32 R6, R11, R28.reuse, RZ ;  /* 0x0000001c0b067219 */ /* 0x081fe400000006ff */
[--C-:B------:R-:W-:Y:S02]  /*0a60*/  SHF.R.U64 R24, R32, R28, R7.reuse ;  /* 0x0000001c20187219 */ /* 0x100fe40000001207 */
[----:B------:R-:W-:Y:S02]  /*0a70*/  LOP3.LUT R13, RZ, R6, RZ, 0x33, !PT ;  /* 0x00000006ff0d7212 */ /* 0x000fe400078e33ff */
[-C--:B------:R-:W-:Y:S01]  /*0a80*/  SHF.R.U32.HI R7, RZ, R28.reuse, R7 ;  /* 0x0000001cff077219 */ /* 0x080fe20000011607 */
[----:B------:R-:W0:Y:S01]  /*0a90*/  LDC R23, c[0x0][0x638] ;  /* 0x00018e00ff177b82 */ /* 0x000e220000000800 */
[----:B------:R-:W-:Y:S01]  /*0aa0*/  SHF.L.U32 R12, R9, R28, RZ ;  /* 0x0000001c090c7219 */ /* 0x000fe200000006ff */
[----:B------:R-:W-:-:S06]  /*0ab0*/  IMAD.MOV.U32 R6, RZ, RZ, R24 ;  /* 0x000000ffff067224 */ /* 0x000fcc00078e0018 */
[----:B------:R-:W0:Y:S01]  /*0ac0*/  LDC R69, c[0x0][0x610] ;  /* 0x00018400ff457b82 */ /* 0x000e220000000800 */
[----:B-1-3--:R-:W-:Y:S05]  /*0ad0*/  @!P0 BRA `(.L_x_6) ;  /* 0x0000000000288947 */ /* 0x00afea0003800000 */
[----:B------:R-:W1:Y:S02]  /*0ae0*/  LDC R11, c[0x0][0x64c] ;  /* 0x00019300ff0b7b82 */ /* 0x000e640000000800 */
[----:B-1----:R-:W-:-:S05]  /*0af0*/  IADD3 R11, P0, R24, R11, RZ ;  /* 0x0000000b180b7210 */ /* 0x002fca0007f1e0ff */
        /* <DEDUP_REMOVED lines=8> */
.L_x_6:
[----:B----4-:R-:W-:Y:S01]  /*0b80*/  SHF.R.U64 R6, R6, R21, R7 ;  /* 0x0000001506067219 */ /* 0x010fe20000001207 */
[----:B--2---:R-:W-:Y:S01]  /*0b90*/  VIADD R7, R26, 0xffffffff ;  /* 0xffffffff1a077836 */ /* 0x004fe20000000000 */
[----:B------:R-:W-:Y:S01]  /*0ba0*/  LOP3.LUT R13, R32, R13, RZ, 0xc0, !PT ;  /* 0x0000000d200d7212 */ /* 0x000fe200078ec0ff */
[----:B------:R-:W-:Y:S02]  /*0bb0*/  IMAD.MOV R15, RZ, RZ, -R15 ;  /* 0x000000ffff0f7224 */ /* 0x000fe400078e0a0f */
[----:B------:R-:W-:Y:S02]  /*0bc0*/  IMAD.MOV R8, RZ, RZ, -R6 ;  /* 0x000000ffff087224 */ /* 0x000fe400078e0a06 */
[----:B------:R-:W-:Y:S01]  /*0bd0*/  IMAD R13, R12, R6, R13 ;  /* 0x000000060c0d7224 */ /* 0x000fe200078e020d */
[----:B------:R-:W-:Y:S01]  /*0be0*/  LOP3.LUT R6, R22, R7, RZ, 0xc0, !PT ;  /* 0x0000000716067212 */ /* 0x000fe200078ec0ff */
[----:B------:R-:W-:Y:S02]  /*0bf0*/  @P3 IMAD R0, R20, R15, R5 ;  /* 0x0000000f14003224 */ /* 0x000fe400078e0205 */
[----:B0-----:R-:W-:-:S02]  /*0c00*/  IMAD R5, R8, R23, R24 ;  /* 0x0000001708057224 */ /* 0x001fc400078e0218 */
[----:B------:R-:W-:Y:S02]  /*0c10*/  IMAD R69, R13, R69, R0 ;  /* 0x000000450d457224 */ /* 0x000fe400078e0200 */
[----:B------:R-:W-:Y:S02]  /*0c20*/  IMAD R6, R5, R26, R6 ;  /* 0x0000001a05067224 */ /* 0x000fe400078e0206 */
[----:B------:R-:W-:-:S03]  /*0c30*/  IMAD.MOV.U32 R0, RZ, RZ, 0x1 ;  /* 0x00000001ff007424 */ /* 0x000fc600078e00ff */
[----:B------:R-:W-:Y:S02]  /*0c40*/  SEL R68, R6, R69, !P3 ;  /* 0x0000004506447207 */ /* 0x000fe40005800000 */
[----:B------:R-:W-:-:S07]  /*0c50*/  SEL R69, R69, R6, !P3 ;  /* 0x0000000645457207 */ /* 0x000fce0005800000 */
.L_x_4:
[----:B------:R-:W-:-:S08]  /*0c60*/  NOP ;  /* 0x0000000000007918 */ /* 0x000fd00000000000 */
[----:B------:R-:W0:Y:S02]  /*0c70*/  USETMAXREG.TRY_ALLOC.CTAPOOL UP0, 0xe8 ;  /* 0x000000e8000079c8 */ /* 0x000e240008000600 */
[----:B0-----:R-:W-:-:S13]  /*0c80*/  PLOP3.LUT P0, PT, PT, PT, UP0, 0x80, 0x0 ;  /* 0x000000000000781c */ /* 0x001fda0003f0f008 */
[----:B------:R-:W-:Y:S05]  /*0c90*/  @!P0 BRA `(.L_x_4) ;  /* 0xfffffffc00f08947 */ /* 0x000fea000383ffff */
[----:B------:R-:W-:Y:S01]  /*0ca0*/  ULDC.64 UR4, c[0x0][0x598] ;  /* 0x0001660000047ab9 */ /* 0x000fe20000000a00 */
[----:B------:R-:W-:Y:S01]  /*0cb0*/  ULDC.64 UR36, c[0x0][0x208] ;  /* 0x0000820000247ab9 */ /* 0x000fe20000000a00 */
[----:B------:R-:W-:-:S04]  /*0cc0*/  ISETP.NE.U32.AND P0, PT, RZ, UR4, PT ;  /* 0x00000004ff007c0c */ /* 0x000fc8000bf05070 */
[----:B------:R-:W-:-:S13]  /*0cd0*/  ISETP.NE.AND.EX P0, PT, RZ, UR5, PT, P0 ;  /* 0x00000005ff007c0c */ /* 0x000fda000bf05300 */
[----:B------:R-:W-:Y:S05]  /*0ce0*/  @!P0 BRA `(.L_x_7) ;  /* 0x00000000001c8947 */ /* 0x000fea0003800000 */
[----:B------:R-:W0:Y:S02]  /*0cf0*/  LDC.64 R6, c[0x0][0x598] ;  /* 0x00016600ff067b82 */ /* 0x000e240000000a00 */
[----:B0-----:R-:W2:Y:S02]  /*0d00*/  LDG.E.64 R6, desc[UR36][R6.64] ;  /* 0x0000002406067981 */ /* 0x001ea4000c1e1b00 */
[----:B--2---:R-:W-:-:S04]  /*0d10*/  ISETP.NE.U32.AND P0, PT, R6, RZ, PT ;  /* 0x000000ff0600720c */ /* 0x004fc80003f05070 */
[----:B------:R-:W-:-:S13]  /*0d20*/  ISETP.NE.AND.EX P0, PT, R7, RZ, PT, P0 ;  /* 0x000000ff0700720c */ /* 0x000fda0003f05300 */
[----:B------:R-:W-:Y:S05]  /*0d30*/  @!P0 BRA `(.L_x_7) ;  /* 0x0000000000088947 */ /* 0x000fea0003800000 */
[----:B------:R0:W5:Y:S01]  /*0d40*/  LD.E R19, desc[UR36][R6.64] ;  /* 0x0000002406137980 */ /* 0x000162000c101900 */
[----:B------:R-:W-:Y:S05]  /*0d50*/  BRA `(.L_x_8) ;  /* 0x0000000000247947 */ /* 0x000fea0003800000 */
.L_x_7:
[----:B------:R-:W-:Y:S02]  /*0d60*/  ULDC.64 UR4, c[0x0][0x588] ;  /* 0x0001620000047ab9 */ /* 0x000fe40000000a00 */
[----:B------:R-:W-:-:S04]  /*0d70*/  ISETP.NE.U32.AND P0, PT, RZ, UR4, PT ;  /* 0x00000004ff007c0c */ /* 0x000fc8000bf05070 */
[----:B------:R-:W-:-:S13]  /*0d80*/  ISETP.NE.AND.EX P0, PT, RZ, UR5, PT, P0 ;  /* 0x00000005ff007c0c */ /* 0x000fda000bf05300 */
[----:B------:R-:W-:Y:S05]  /*0d90*/  @!P0 BRA `(.L_x_9) ;  /* 0x00000000000c8947 */ /* 0x000fea0003800000 */
[----:B------:R-:W0:Y:S02]  /*0da0*/  LDC.64 R6, c[0x0][0x588] ;  /* 0x00016200ff067b82 */ /* 0x000e240000000a00 */
[----:B0-----:R1:W5:Y:S01]  /*0db0*/  LDG.E R19, desc[UR36][R6.64] ;  /* 0x0000002406137981 */ /* 0x001362000c1e1900 */
[----:B------:R-:W-:Y:S05]  /*0dc0*/  BRA `(.L_x_8) ;  /* 0x0000000000087947 */ /* 0x000fea0003800000 */
.L_x_9:
[----:B------:R-:W-:Y:S02]  /*0dd0*/  ULDC UR4, c[0x0][0x580] ;  /* 0x0001600000047ab9 */ /* 0x000fe40000000800 */
[----:B------:R-:W-:-:S07]  /*0de0*/  IMAD.U32 R19, RZ, RZ, UR4 ;  /* 0x00000004ff137e24 */ /* 0x000fce000f8e00ff */
.L_x_8:
[----:B------:R-:W-:Y:S02]  /*0df0*/  ULDC.64 UR4, c[0x0][0x5a0] ;  /* 0x0001680000047ab9 */ /* 0x000fe40000000a00 */
[----:B------:R-:W-:-:S04]  /*0e00*/  ISETP.NE.U32.AND P0, PT, RZ, UR4, PT ;  /* 0x00000004ff007c0c */ /* 0x000fc8000bf05070 */
[----:B------:R-:W-:-:S13]  /*0e10*/  ISETP.NE.AND.EX P0, PT, RZ, UR5, PT, P0 ;  /* 0x00000005ff007c0c */ /* 0x000fda000bf05300 */
[----:B------:R-:W-:Y:S05]  /*0e20*/  @!P0 BRA `(.L_x_10) ;  /* 0x00000000001c8947 */ /* 0x000fea0003800000 */
[----:B01----:R-:W0:Y:S02]  /*0e30*/  LDC.64 R6, c[0x0][0x5a0] ;  /* 0x00016800ff067b82 */ /* 0x003e240000000a00 */
[----:B0-----:R-:W2:Y:S02]  /*0e40*/  LDG.E.64 R6, desc[UR36][R6.64] ;  /* 0x0000002406067981 */ /* 0x001ea4000c1e1b00 */
[----:B--2---:R-:W-:-:S04]  /*0e50*/  ISETP.NE.U32.AND P0, PT, R6, RZ, PT ;  /* 0x000000ff0600720c */ /* 0x004fc80003f05070 */
[----:B------:R-:W-:-:S13]  /*0e60*/  ISETP.NE.AND.EX P0, PT, R7, RZ, PT, P0 ;  /* 0x000000ff0700720c */ /* 0x000fda0003f05300 */
[----:B------:R-:W-:Y:S05]  /*0e70*/  @!P0 BRA `(.L_x_10) ;  /* 0x0000000000088947 */ /* 0x000fea0003800000 */
[----:B------:R0:W5:Y:S01]  /*0e80*/  LD.E R56, desc[UR36][R6.64] ;  /* 0x0000002406387980 */ /* 0x000162000c101900 */
[----:B------:R-:W-:Y:S05]  /*0e90*/  BRA `(.L_x_11) ;  /* 0x0000000000247947 */ /* 0x000fea0003800000 */
.L_x_10:
[----:B------:R-:W-:Y:S02]  /*0ea0*/  ULDC.64 UR4, c[0x0][0x590] ;  /* 0x0001640000047ab9 */ /* 0x000fe40000000a00 */
[----:B------:R-:W-:-:S04]  /*0eb0*/  ISETP.NE.U32.AND P0, PT, RZ, UR4, PT ;  /* 0x00000004ff007c0c */ /* 0x000fc8000bf05070 */
[----:B------:R-:W-:-:S13]  /*0ec0*/  ISETP.NE.AND.EX P0, PT, RZ, UR5, PT, P0 ;  /* 0x00000005ff007c0c */ /* 0x000fda000bf05300 */
[----:B------:R-:W-:Y:S05]  /*0ed0*/  @!P0 BRA `(.L_x_12) ;  /* 0x00000000000c8947 */ /* 0x000fea0003800000 */
[----:B------:R-:W2:Y:S02]  /*0ee0*/  LDC.64 R56, c[0x0][0x590] ;  /* 0x00016400ff387b82 */ /* 0x000ea40000000a00 */
[----:B--2---:R2:W5:Y:S01]  /*0ef0*/  LDG.E R56, desc[UR36][R56.64] ;  /* 0x0000002438387981 */ /* 0x004562000c1e1900 */
[----:B------:R-:W-:Y:S05]  /*0f00*/  BRA `(.L_x_11) ;  /* 0x0000000000087947 */ /* 0x000fea0003800000 */
.L_x_12:
[----:B------:R-:W-:Y:S02]  /*0f10*/  ULDC UR4, c[0x0][0x584] ;  /* 0x0001610000047ab9 */ /* 0x000fe40000000800 */
[----:B------:R-:W-:-:S07]  /*0f20*/  IMAD.U32 R56, RZ, RZ, UR4 ;  /* 0x00000004ff387e24 */ /* 0x000fce000f8e00ff */
.L_x_11:
[----:B------:R-:W-:-:S13]  /*0f30*/  LOP3.LUT P0, RZ, R0, 0xff, RZ, 0xc0, !PT ;  /* 0x000000ff00ff7812 */ /* 0x000fda000780c0ff */
[----:B------:R-:W-:Y:S05]  /*0f40*/  @!P0 EXIT ;  /* 0x000000000000894d */ /* 0x000fea0003800000 */
[----:B------:R-:W3:Y:S01]  /*0f50*/  LDC R59, c[0x0][0x658] ;  /* 0x00019600ff3b7b82 */ /* 0x000ee20000000800 */
[----:B------:R-:W-:Y:S01]  /*0f60*/  ULDC.64 UR6, c[0x0][0x288] ;  /* 0x0000a20000067ab9 */ /* 0x000fe20000000a00 */
[----:B------:R-:W-:Y:S01]  /*0f70*/  LOP3.LUT R14, R14, 0x1, RZ, 0xc0, !PT ;  /* 0x000000010e0e7812 */ /* 0x000fe200078ec0ff */
[----:B------:R-:W-:Y:S01]  /*0f80*/  UIADD3 UR4, UR7, 0x7f, URZ ;  /* 0x0000007f07047890 */ /* 0x000fe2000fffe03f */
[----:B------:R-:W-:Y:S01]  /*0f90*/  SHF.R.U32.HI R0, RZ, 0x2, R3 ;  /* 0x00000002ff007819 */ /* 0x000fe20000011603 */
[----:B------:R-:W-:Y:S01]  /*0fa0*/  IMAD.U32 R5, RZ, RZ, UR6 ;  /* 0x00000006ff057e24 */ /* 0x000fe2000f8e00ff */
[----:B------:R-:W-:Y:S01]  /*0fb0*/  SHF.R.U32.HI R4, RZ, 0x1, R4 ;  /* 0x00000001ff047819 */ /* 0x000fe20000011604 */
[----:B------:R-:W-:Y:S01]  /*0fc0*/  USHF.R.S32.HI UR5, URZ, 0x1f, UR4 ;  /* 0x0000001f3f057899 */ /* 0x000fe20008011404 */
[----:B01----:R-:W0:Y:S01]  /*0fd0*/  LDC.64 R6, c[0x0][0x5c8] ;  /* 0x00017200ff067b82 */ /* 0x003e220000000a00 */
[----:B------:R-:W-:Y:S01]  /*0fe0*/  LOP3.LUT R60, R3, 0x3, RZ, 0xc0, !PT ;  /* 0x00000003033c7812 */ /* 0x000fe200078ec0ff */
[----:B------:R-:W-:Y:S01]  /*0ff0*/  IMAD.SHL.U32 R9, R14, 0x40, RZ ;  /* 0x000000400e097824 */ /* 0x000fe200078e00ff */
[----:B------:R-:W-:Y:S01]  /*1000*/  LOP3.LUT R0, R0, 0x7, RZ, 0xc0, !PT ;  /* 0x0000000700007812 */ /* 0x000fe200078ec0ff */
[----:B------:R-:W-:Y:S01]  /*1010*/  ULEA.HI UR5, UR5, UR4, URZ, 0x7 ;  /* 0x0000000405057291 */ /* 0x000fe2000f8f383f */
[----:B------:R-:W-:Y:S01]  /*1020*/  LOP3.LUT R23, R4, 0x30, RZ, 0xc0, !PT ;  /* 0x0000003004177812 */ /* 0x000fe200078ec0ff */
[----:B------:R-:W-:Y:S01]  /*1030*/  IMAD R60, R60, -0x2, R5 ;  /* 0xfffffffe3c3c7824 */ /* 0x000fe200078e0205 */
[--C-:B------:R-:W-:Y:S01]  /*1040*/  LOP3.LUT R22, R9, 0x40, R0.reuse, 0xe2, !PT ;  /* 0x0000004009167812 */ /* 0x100fe200078ee200 */
[----:B------:R-:W1:Y:S01]  /*1050*/  LDC R63, c[0x0][0x600] ;  /* 0x00018000ff3f7b82 */ /* 0x000e620000000800 */
[----:B------:R-:W-:Y:S01]  /*1060*/  IADD3 R5, RZ, -R23, -R0 ;  /* 0x80000017ff057210 */ /* 0x000fe20007ffe800 */
[----:B------:R-:W-:Y:S01]  /*1070*/  IMAD.MOV.U32 R0, RZ, RZ, -0x1 ;  /* 0xffffffffff007424 */ /* 0x000fe200078e00ff */
[----:B------:R-:W-:Y:S01]  /*1080*/  USHF.R.S32.HI UR43, URZ, 0x7, UR5 ;  /* 0x000000073f2b7899 */ /* 0x000fe20008011405 */
[----:B------:R-:W-:Y:S01]  /*1090*/  IMAD.MOV.U32 R4, RZ, RZ, 0x1 ;  /* 0x00000001ff047424 */ /* 0x000fe200078e00ff */
[C---:B------:R-:W-:Y:S01]  /*10a0*/  LOP3.LUT R62, R3.reuse, 0x80, RZ, 0xc0, !PT ;  /* 0x00000080033e7812 */ /* 0x040fe200078ec0ff */
[----:B------:R-:W-:Y:S01]  /*10b0*/  IMAD R5, R14, -0x40, R5 ;  /* 0xffffffc00e057824 */ /* 0x000fe200078e0205 */
[----:B------:R-:W-:Y:S01]  /*10c0*/  UISETP.LT.AND UP0, UPT, UR43, 0x1, UPT ;  /* 0x000000012b00788c */ /* 0x000fe2000bf01270 */
[----:B---3--:R-:W-:Y:S01]  /*10d0*/  SHF.L.U32 R0, R0, R59, RZ ;  /* 0x0000003b00007219 */ /* 0x008fe200000006ff */
[----:B------:R-:W-:Y:S01]  /*10e0*/  ULDC UR4, c[0x0][0x284] ;  /* 0x0000a10000047ab9 */ /* 0x000fe20000000800 */
[----:B------:R-:W-:Y:S01]  /*10f0*/  LOP3.LUT R22, R22, R23, RZ, 0xfc, !PT ;  /* 0x0000001716167212 */ /* 0x000fe200078efcff */
[----:B------:R-:W-:Y:S01]  /*1100*/  USEL UR44, UR43, 0x1, UP0 ;  /* 0x000000012b2c7887 */ /* 0x000fe20008000000 */
[----:B------:R-:W-:Y:S01]  /*1110*/  SHF.L.U32 R59, R4, R59, RZ ;  /* 0x0000003b043b7219 */ /* 0x000fe200000006ff */
[----:B------:R-:W-:Y:S01]  /*1120*/  IMAD.SHL.U32 R61, R3, 0x2, RZ ;  /* 0x00000002033d7824 */ /* 0x000fe200078e00ff */
[----:B------:R-:W-:Y:S01]  /*1130*/  LOP3.LUT R66, R18, 0x1, RZ, 0xfc, !PT ;  /* 0x0000000112427812 */ /* 0x000fe200078efcff */
[----:B------:R-:W-:Y:S01]  /*1140*/  VIADD R65, R5, UR4 ;  /* 0x0000000405417c36 */ /* 0x000fe20008000000 */
[C---:B0-----:R-:W-:Y:S01]  /*1150*/  SHF.L.U64.HI R58, R6.reuse, 0x3, R7 ;  /* 0x00000003063a7819 */ /* 0x041fe20000010207 */
[----:B--2---:R-:W-:Y:S01]  /*1160*/  IMAD.SHL.U32 R57, R6, 0x8, RZ ;  /* 0x0000000806397824 */ /* 0x004fe200078e00ff */
[----:B------:R-:W-:Y:S01]  /*1170*/  SHF.R.U32.HI R62, RZ, 0x7, R62 ;  /* 0x00000007ff3e7819 */ /* 0x000fe2000001163e */
[----:B------:R-:W-:Y:S01]  /*1180*/  IMAD.MOV.U32 R23, RZ, RZ, RZ ;  /* 0x000000ffff177224 */ /* 0x000fe200078e00ff */
[----:B------:R-:W-:Y:S01]  /*1190*/  LOP3.LUT R64, RZ, R0, RZ, 0x33, !PT ;  /* 0x00000000ff407212 */ /* 0x000fe200078e33ff */
[----:B------:R-:W-:Y:S01]  /*11a0*/  UIADD3 UR44, UR43, -UR44, URZ ;  /* 0x8000002c2b2c7290 */ /* 0x000fe2000fffe03f */
[----:B------:R-:W-:Y:S01]  /*11b0*/  UMOV UR40, URZ ;  /* 0x0000003f00287c82 */ /* 0x000fe20008000000 */
[----:B-1----:R-:W-:Y:S01]  /*11c0*/  VIADD R63, R63, 0xffffffff ;  /* 0xffffffff3f3f7836 */ /* 0x002fe20000000000 */
[----:B------:R-:W-:-:S09]  /*11d0*/  UMOV UR42, URZ ;  /* 0x0000003f002a7c82 */ /* 0x000fd20008000000 */
.L_x_94:
[----:B0-----:R-:W0:Y:S01]  /*11e0*/  SHFL.IDX PT, R0, R62, RZ, 0x1f ;  /* 0x00001fff3e007589 */ /* 0x001e2200000e0000 */
[----:B-1----:R-:W1:Y:S01]  /*11f0*/  S2UR UR7, SR_CgaCtaId ;  /* 0x00000000000779c3 */ /* 0x002e620000008800 */
[----:B------:R-:W-:Y:S01]  /*1200*/  UMOV UR6, 0x400 ;  /* 0x0000040000067882 */ /* 0x000fe20000000000 */
[----:B0-----:R-:W-:Y:S01]  /*1210*/  R2UR UR4, R0 ;  /* 0x00000000000472ca */ /* 0x001fe200000e0000 */
[----:B-1----:R-:W-:-:S12]  /*1220*/  ULEA UR46, UR7, UR6, 0x18 ;  /* 0x00000006072e7291 */ /* 0x002fd8000f8ec03f */
[----:B------:R-:W-:-:S04]  /*1230*/  ULEA.HI UR5, UR4, UR4, URZ, 0x1 ;  /* 0x0000000404057291 */ /* 0x000fc8000f8f083f */
[----:B------:R-:W-:-:S04]  /*1240*/  ULOP3.LUT UR5, UR5, 0x7fffe, URZ, 0xc0, !UPT ;  /* 0x0007fffe05057892 */ /* 0x000fc8000f8ec03f */
[----:B------:R-:W-:-:S03]  /*1250*/  UIADD3 UR5, UR4, -UR5, URZ ;  /* 0x8000000504057290 */ /* 0x000fc6000fffe03f */
[----:B------:R-:W-:Y:S01]  /*1260*/  ULDC UR4, c[0x0][0x28c] ;  /* 0x0000a30000047ab9 */ /* 0x000fe20000000800 */
[----:B------:R-:W-:Y:S01]  /*1270*/  ULEA UR5, UR5, UR46, 0xd ;  /* 0x0000002e05057291 */ /* 0x000fe2000f8e683f */
[----:B------:R-:W-:-:S03]  /*1280*/  ISETP.LT.AND P0, PT, RZ, UR4, PT ;  /* 0x00000004ff007c0c */ /* 0x000fc6000bf01270 */
[----:B------:R-:W-:-:S04]  /*1290*/  UIADD3 UR5, UR5, 0x100, URZ ;  /* 0x0000010005057890 */ /* 0x000fc8000fffe03f */
[----:B------:R-:W-:-:S04]  /*12a0*/  USHF.R.U32.HI UR5, URZ, 0x4, UR5 ;  /* 0x000000043f057899 */ /* 0x000fc80008011605 */
[----:B------:R-:W-:-:S04]  /*12b0*/  ULOP3.LUT UR5, UR5, 0x3fff, URZ, 0xc0, !UPT ;  /* 0x00003fff05057892 */ /* 0x000fc8000f8ec03f */
[----:B------:R-:W-:Y:S01]  /*12c0*/  ULOP3.LUT UR45, UR5, 0x10000, URZ, 0xfc, !UPT ;  /* 0x00010000052d7892 */ /* 0x000fe2000f8efc3f */
[----:B--2345:R-:W-:Y:S11]  /*12d0*/  @P0 BRA `(.L_x_13) ;  /* 0x0000000000400947 */ /* 0x03cff60003800000 */
[----:B------:R-:W-:Y:S01]  /*12e0*/  MOV R0, 0x0 ;  /* 0x0000000000007802 */ /* 0x000fe20000000f00 */
[----:B------:R-:W-:Y:S01]  /*12f0*/  ULDC.64 UR4, c[0x4][0x68] ;  /* 0x01001a0000047ab9 */ /* 0x000fe20000000a00 */
[----:B------:R-:W-:Y:S01]  /*1300*/  ULDC.64 UR6, c[0x4][0x8] ;  /* 0x0100020000067ab9 */ /* 0x000fe20000000a00 */
[----:B------:R-:W-:Y:S01]  /*1310*/  IMAD.U32 R4, RZ, RZ, UR4 ;  /* 0x00000004ff047e24 */ /* 0x000fe2000f8e00ff */
[----:B------:R0:W1:Y:S01]  /*1320*/  LDC.64 R14, c[0x4][R0] ;  /* 0x01000000000e7b82 */ /* 0x0000620000000a00 */
[----:B------:R-:W-:Y:S01]  /*1330*/  IMAD.U32 R5, RZ, RZ, UR5 ;  /* 0x00000005ff057e24 */ /* 0x000fe2000f8e00ff */
[----:B------:R-:W-:Y:S01]  /*1340*/  ULDC.64 UR4, c[0x4][0x70] ;  /* 0x01001c0000047ab9 */ /* 0x000fe20000000a00 */
[----:B------:R-:W-:Y:S02]  /*1350*/  IMAD.U32 R10, RZ, RZ, UR6 ;  /* 0x00000006ff0a7e24 */ /* 0x000fe4000f8e00ff */
[----:B------:R-:W-:Y:S02]  /*1360*/  IMAD.U32 R6, RZ, RZ, UR4 ;  /* 0x00000004ff067e24 */ /* 0x000fe4000f8e00ff */
[----:B------:R-:W-:-:S02]  /*1370*/  IMAD.U32 R7, RZ, RZ, UR5 ;  /* 0x00000005ff077e24 */ /* 0x000fc4000f8e00ff */
[----:B------:R-:W-:Y:S02]  /*1380*/  IMAD.U32 R11, RZ, RZ, UR7 ;  /* 0x00000007ff0b7e24 */ /* 0x000fe4000f8e00ff */
[----:B------:R-:W-:Y:S02]  /*1390*/  IMAD.MOV.U32 R8, RZ, RZ, 0x1e1 ;  /* 0x000001e1ff087424 */ /* 0x000fe400078e00ff */
[----:B------:R-:W-:Y:S02]  /*13a0*/  IMAD.MOV.U32 R12, RZ, RZ, 0x1 ;  /* 0x00000001ff0c7424 */ /* 0x000fe400078e00ff */
[----:B0-----:R-:W-:-:S07]  /*13b0*/  IMAD.MOV.U32 R13, RZ, RZ, RZ ;  /* 0x000000ffff0d7224 */ /* 0x001fce00078e00ff */
[----:B------:R-:W-:-:S07]  /*13c0*/  LEPC R20, `(.L_x_13) ;  /* 0x000000001014794e */ /* 0x000fce0000000000 */
[----:B-1---5:R-:W-:Y:S05]  /*13d0*/  CALL.ABS.NOINC R14 ;  /* 0x000000000e007343 */ /* 0x022fea0003c00000 */
.L_x_13:
[----:B------:R-:W-:-:S13]  /*13e0*/  ISETP.NE.AND P0, PT, R66, 0x3, PT ;  /* 0x000000034200780c */ /* 0x000fda0003f05270 */
[----:B------:R-:W-:Y:S05]  /*13f0*/  @!P0 BRA `(.L_x_14) ;  /* 0x0000000000048947 */ /* 0x000fea0003800000 */
[----:B------:R-:W-:Y:S01]  /*1400*/  BPT.TRAP 0x1 ;  /* 0x000000040000795c */ /* 0x000fe20000300000 */
.L_x_14:
[----:B------:R-:W-:Y:S02]  /*1410*/  IMAD.U32 R3, RZ, RZ, UR42 ;  /* 0x0000002aff037e24 */ /* 0x000fe4000f8e00ff */
[----:B------:R-:W-:-:S03]  /*1420*/  IMAD.U32 R0, RZ, RZ, UR40 ;  /* 0x00000028ff007e24 */ /* 0x000fc6000f8e00ff */
[----:B------:R-:W-:Y:S02]  /*1430*/  LEA R3, R3, UR46, 0x3 ;  /* 0x0000002e03037c11 */ /* 0x000fe4000f8e18ff */
[----:B------:R-:W-:-:S04]  /*1440*/  SHF.L.U32 R0, R0, 0x1f, RZ ;  /* 0x0000001f00007819 */ /* 0x000fc800000006ff */
[----:B------:R0:W1:Y:S01]  /*1450*/  SYNCS.PHASECHK.TRANS64.TRYWAIT P1, [R3+URZ], R0 ;  /* 0x00000000030075a7 */ /* 0x000062000802017f */
[----:B------:R-:W-:Y:S05]  /*1460*/  @!P0 BRA `(.L_x_15) ;  /* 0x0000000000048947 */ /* 0x000fea0003800000 */
[----:B------:R-:W-:Y:S01]  /*1470*/  BPT.TRAP 0x1 ;  /* 0x000000040000795c */ /* 0x000fe20000300000 */
.L_x_15:
[----:B------:R-:W-:-:S05]  /*1480*/  IMAD.U32 R4, RZ, RZ, UR44 ;  /* 0x0000002cff047e24 */ /* 0x000fca000f8e00ff */
[----:B------:R-:W-:Y:S01]  /*1490*/  ISETP.GE.AND P2, PT, R4, 0x1, PT ;  /* 0x000000010400780c */ /* 0x000fe20003f46270 */
[----:B-1----:R-:W-:-:S12]  /*14a0*/  @P1 BRA `(.L_x_16) ;  /* 0x0000000000081947 */ /* 0x002fd80003800000 */
[----:B------:R-:W1:Y:S02]  /*14b0*/  SYNCS.PHASECHK.TRANS64.TRYWAIT P1, [R3+URZ], R0 ;  /* 0x00000000030075a7 */ /* 0x000e64000802017f */
[----:B-1----:R-:W-:Y:S05]  /*14c0*/  @!P1 BRA `(.L_x_17) ;  /* 0x0000004c003c9947 */ /* 0x002fea0003800000 */
.L_x_16:
[----:B------:R-:W-:Y:S05]  /*14d0*/  WARPSYNC.ALL ;  /* 0x0000000000007948 */ /* 0x000fea0003800000 */
[----:B------:R-:W-:Y:S01]  /*14e0*/  UIADD3 UR4, UR46, 0x28100, URZ ;  /* 0x000281002e047890 */ /* 0x000fe2000fffe03f */
[----:B------:R-:W-:Y:S01]  /*14f0*/  WARPGROUP.ARRIVE ;  /* 0x00000000000079c5 */ /* 0x000fe20000000000 */
[----:B------:R-:W-:Y:S02]  /*1500*/  ULEA UR5, UR42, UR45, 0xb ;  /* 0x0000002d2a057291 */ /* 0x000fe4000f8e583f */
[----:B------:R-:W-:Y:S01]  /*1510*/  USHF.R.U32.HI UR4, URZ, 0x4, UR4 ;  /* 0x000000043f047899 */ /* 0x000fe20008011604 */
[----:B------:R-:W-:Y:S01]  /*1520*/  UMOV UR9, 0x40000040 ;  /* 0x4000004000097882 */ /* 0x000fe20000000000 */
[----:B------:R-:W-:-:S02]  /*1530*/  UMOV UR11, 0x40000040 ;  /* 0x40000040000b7882 */ /* 0x000fc40000000000 */
[----:B------:R-:W-:Y:S01]  /*1540*/  ULOP3.LUT UR4, UR4, 0x3fff, URZ, 0xc0, !UPT ;  /* 0x00003fff04047892 */ /* 0x000fe2000f8ec03f */
[----:B------:R-:W-:-:S03]  /*1550*/  UMOV UR8, UR5 ;  /* 0x0000000500087c82 */ /* 0x000fc60008000000 */
[----:B------:R-:W-:-:S04]  /*1560*/  ULOP3.LUT UR4, UR4, 0x10000, URZ, 0xfc, !UPT ;  /* 0x0001000004047892 */ /* 0x000fc8000f8efc3f */
[----:B------:R-:W-:-:S07]  /*1570*/  ULEA UR6, UR42, UR4, 0xa ;  /* 0x000000042a067291 */ /* 0x000fce000f8e503f */
[----:B------:R-:W-:Y:S02]  /*1580*/  UMOV UR10, UR6 ;  /* 0x00000006000a7c82 */ /* 0x000fe40008000000 */
[----:B------:R-:W-:Y:S01]  /*1590*/  HGMMA.64x64x16.F32.BF16 R24, gdesc[UR8], RZ, !UPT, gsb0 ;  /* 0x00e00000081879f0 */ /* 0x000fe2000c0018ff */
[----:B------:R-:W-:Y:S02]  /*15a0*/  UIADD3 UR8, UR5, 0x2, URZ ;  /* 0x0000000205087890 */ /* 0x000fe4000fffe03f */
[----:B------:R-:W-:Y:S01]  /*15b0*/  UIADD3 UR10, UR6, 0x2, URZ ;  /* 0x00000002060a7890 */ /* 0x000fe2000fffe03f */
[----:B------:R-:W-:Y:S01]  /*15c0*/  UMOV UR9, 0x40000040 ;  /* 0x4000004000097882 */ /* 0x000fe20000000000 */
[----:B------:R-:W-:Y:S01]  /*15d0*/  UMOV UR11, 0x40000040 ;  /* 0x40000040000b7882 */ /* 0x000fe20000000000 */
[----:B------:R-:W-:Y:S02]  /*15e0*/  WARPGROUP.DEPBAR.LE gsb0, 0x0 ;  /* 0x00008000000079c5 */ /* 0x000fe40000010000 */
[----:B------:R-:W-:-:S06]  /*15f0*/  WARPGROUP.ARRIVE ;  /* 0x00000000000079c5 */ /* 0x000fcc0000000000 */
[----:B------:R-:W-:Y:S01]  /*1600*/  HGMMA.64x64x16.F32.BF16 R24, gdesc[UR8], R24, gsb0 ;  /* 0x00e00000081879f0 */ /* 0x000fe20008001818 */
        /* <DEDUP_REMOVED lines=41> */
[----:B------:R-:W-:Y:S03]  /*18a0*/  HGMMA.64x64x16.F32.BF16 R24, gdesc[UR8], R24, gsb0 ;  /* 0x00e00000081879f0 */ /* 0x000fe60008001818 */
[----:B------:R-:W-:Y:S02]  /*18b0*/  WARPGROUP.DEPBAR.LE gsb0, 0x0 ;  /* 0x00008000000079c5 */ /* 0x000fe40000010000 */
[----:B------:R-:W-:Y:S05]  /*18c0*/  @!P2 BRA `(.L_x_18) ;  /* 0x00000004008ca947 */ /* 0x000fea0003800000 */
[----:B------:R-:W-:Y:S01]  /*18d0*/  UIADD3 UR5, UR42, 0x1, URZ ;  /* 0x000000012a057890 */ /* 0x000fe2000fffe03f */
[----:B01----:R-:W-:-:S03]  /*18e0*/  IMAD.U32 R0, RZ, RZ, UR44 ;  /* 0x0000002cff007e24 */ /* 0x003fc6000f8e00ff */
[----:B------:R-:W-:-:S04]  /*18f0*/  UISETP.NE.AND UP0, UPT, UR5, 0x5, UPT ;  /* 0x000000050500788c */ /* 0x000fc8000bf05270 */
[----:B------:R-:W-:Y:S02]  /*1900*/  USEL UR6, URZ, 0x1, UP0 ;  /* 0x000000013f067887 */ /* 0x000fe40008000000 */
[----:B------:R-:W-:Y:S02]  /*1910*/  USEL UR5, UR5, URZ, UP0 ;  /* 0x0000003f05057287 */ /* 0x000fe40008000000 */
[----:B------:R-:W-:-:S06]  /*1920*/  ULOP3.LUT UR6, UR40, UR6, URZ, 0x3c, !UPT ;  /* 0x0000000628067292 */ /* 0x000fcc000f8e3c3f */
[----:B------:R-:W-:Y:S01]  /*1930*/  IMAD.U32 R5, RZ, RZ, UR6 ;  /* 0x00000006ff057e24 */ /* 0x000fe2000f8e00ff */
[----:B------:R-:W-:-:S06]  /*1940*/  UMOV UR6, UR42 ;  /* 0x0000002a00067c82 */ /* 0x000fcc0008000000 */
.L_x_25:
[----:B01----:R-:W-:Y:S05]  /*1950*/  @!P0 BRA `(.L_x_19) ;  /* 0x0000000000048947 */ /* 0x003fea0003800000 */
[----:B------:R-:W-:Y:S01]  /*1960*/  BPT.TRAP 0x1 ;  /* 0x000000040000795c */ /* 0x000fe20000300000 */
.L_x_19:
[----:B------:R-:W0:Y:S01]  /*1970*/  S2UR UR8, SR_CgaCtaId ;  /* 0x00000000000879c3 */ /* 0x000e220000008800 */
[----:B------:R-:W-:Y:S01]  /*1980*/  UMOV UR7, 0x400 ;  /* 0x0000040000077882 */ /* 0x000fe20000000000 */
[----:B------:R-:W-:Y:S01]  /*1990*/  SHF.L.U32 R3, R5, 0x1f, RZ ;  /* 0x0000001f05037819 */ /* 0x000fe200000006ff */
[----:B0-----:R-:W-:-:S04]  /*19a0*/  ULEA UR7, UR8, UR7, 0x18 ;  /* 0x0000000708077291 */ /* 0x001fc8000f8ec03f */
[----:B------:R-:W-:-:S09]  /*19b0*/  ULEA UR8, UR5, UR7, 0x3 ;  /* 0x0000000705087291 */ /* 0x000fd2000f8e183f */
[----:B------:R0:W1:Y:S01]  /*19c0*/  SYNCS.PHASECHK.TRANS64.TRYWAIT P1, [UR8], R3 ;  /* 0x00000003ff0075a7 */ /* 0x0000620008020148 */
[----:B------:R-:W-:Y:S05]  /*19d0*/  @!P0 BRA `(.L_x_20) ;  /* 0x0000000000048947 */ /* 0x000fea0003800000 */
[----:B------:R-:W-:Y:S01]  /*19e0*/  BPT.TRAP 0x1 ;  /* 0x000000040000795c */ /* 0x000fe20000300000 */
.L_x_20:
[----:B-1----:R-:W-:Y:S05]  /*19f0*/  @P1 BRA `(.L_x_21) ;  /* 0x0000000000081947 */ /* 0x002fea0003800000 */
[----:B------:R-:W1:Y:S02]  /*1a00*/  SYNCS.PHASECHK.TRANS64.TRYWAIT P1, [UR8], R3 ;  /* 0x00000003ff0075a7 */ /* 0x000e640008020148 */
[----:B-1----:R-:W-:Y:S05]  /*1a10*/  @!P1 BRA `(.L_x_22) ;  /* 0x0000004400fc9947 */ /* 0x002fea0003800000 */
.L_x_21:
[----:B------:R-:W-:Y:S01]  /*1a20*/  ULEA UR12, UR5, UR45, 0xb ;  /* 0x0000002d050c7291 */ /* 0x000fe2000f8e583f */
[----:B------:R-:W-:Y:S01]  /*1a30*/  WARPGROUP.ARRIVE ;  /* 0x00000000000079c5 */ /* 0x000fe20000000000 */
[----:B------:R-:W-:Y:S01]  /*1a40*/  ULEA UR13, UR5, UR4, 0xa ;  /* 0x00000004050d7291 */ /* 0x000fe2000f8e503f */
[----:B------:R-:W-:Y:S01]  /*1a50*/  UMOV UR9, 0x40000040 ;  /* 0x4000004000097882 */ /* 0x000fe20000000000 */
[----:B------:R-:W-:-:S03]  /*1a60*/  UMOV UR11, 0x40000040 ;  /* 0x40000040000b7882 */ /* 0x000fc60000000000 */
[----:B------:R-:W-:Y:S02]  /*1a70*/  UMOV UR8, UR12 ;  /* 0x0000000c00087c82 */ /* 0x000fe40008000000 */
[----:B------:R-:W-:Y:S02]  /*1a80*/  UMOV UR10, UR13 ;  /* 0x0000000d000a7c82 */ /* 0x000fe40008000000 */
[----:B------:R-:W-:Y:S01]  /*1a90*/  HGMMA.64x64x16.F32.BF16 R24, gdesc[UR8], R24, gsb0 ;  /* 0x00e00000081879f0 */ /* 0x000fe20008001818 */
[----:B------:R-:W-:Y:S02]  /*1aa0*/  UIADD3 UR8, UR12, 0x2, URZ ;  /* 0x000000020c087890 */ /* 0x000fe4000fffe03f */
[----:B------:R-:W-:Y:S01]  /*1ab0*/  UIADD3 UR10, UR13, 0x2, URZ ;  /* 0x000000020d0a7890 */ /* 0x000fe2000fffe03f */
[----:B------:R-:W-:Y:S01]  /*1ac0*/  UMOV UR9, 0x40000040 ;  /* 0x4000004000097882 */ /* 0x000fe20000000000 */
[----:B------:R-:W-:Y:S01]  /*1ad0*/  UMOV UR11, 0x40000040 ;  /* 0x40000040000b7882 */ /* 0x000fe20000000000 */
[----:B------:R-:W-:-:S02]  /*1ae0*/  WARPGROUP.DEPBAR.LE gsb0, 0x0 ;  /* 0x00008000000079c5 */ /* 0x000fc40000010000 */
        /* <DEDUP_REMOVED lines=46> */
[----:B------:R-:W-:Y:S01]  /*1dd0*/  BPT.TRAP 0x1 ;  /* 0x000000040000795c */ /* 0x000fe20000300000 */
.L_x_23:
[----:B------:R-:W-:Y:S01]  /*1de0*/  ULEA UR7, UR6, UR7, 0x3 ;  /* 0x0000000706077291 */ /* 0x000fe2000f8e183f */
[----:B------:R-:W-:-:S03]  /*1df0*/  ISETP.GT.U32.AND P1, PT, R18, 0x1, PT ;  /* 0x000000011200780c */ /* 0x000fc60003f24070 */
[----:B------:R-:W-:-:S04]  /*1e00*/  UIADD3 UR7, UR7, 0x28, URZ ;  /* 0x0000002807077890 */ /* 0x000fc8000fffe03f */
[----:B------:R-:W-:-:S09]  /*1e10*/  UPRMT UR7, URZ, 0x654, UR7 ;  /* 0x000006543f077896 */ /* 0x000fd20008000007 */
[----:B------:R-:W-:Y:S01]  /*1e20*/  SYNCS.ARRIVE.TRANS64.RED.A1T0 RZ, [UR7], RZ ;  /* 0x000000ffffff79a7 */ /* 0x000fe20008100407 */
[----:B------:R-:W-:Y:S05]  /*1e30*/  @P1 BRA `(.L_x_24) ;  /* 0x0000000000041947 */ /* 0x000fea0003800000 */
[----:B------:R-:W-:Y:S01]  /*1e40*/  BPT.TRAP 0x1 ;  /* 0x000000040000795c */ /* 0x000fe20000300000 */
.L_x_24:
[----:B------:R-:W-:Y:S01]  /*1e50*/  UIADD3 UR5, UR5, 0x1, URZ ;  /* 0x0000000105057890 */ /* 0x000fe2000fffe03f */
[C---:B------:R-:W-:Y:S01]  /*1e60*/  ISETP.GT.AND P1, PT, R0.reuse, 0x1, PT ;  /* 0x000000010000780c */ /* 0x040fe20003f24270 */
[----:B------:R-:W-:Y:S01]  /*1e70*/  UIADD3 UR6, UR6, 0x1, URZ ;  /* 0x0000000106067890 */ /* 0x000fe2000fffe03f */
[----:B------:R-:W-:Y:S01]  /*1e80*/  VIADD R0, R0, 0xffffffff ;  /* 0xffffffff00007836 */ /* 0x000fe20000000000 */
[----:B------:R-:W-:Y:S02]  /*1e90*/  UISETP.NE.AND UP0, UPT, UR5, 0x5, UPT ;  /* 0x000000050500788c */ /* 0x000fe4000bf05270 */
[----:B------:R-:W-:Y:S02]  /*1ea0*/  UISETP.NE.AND UP1, UPT, UR6, 0x5, UPT ;  /* 0x000000050600788c */ /* 0x000fe4000bf25270 */
[----:B------:R-:W-:Y:S02]  /*1eb0*/  USEL UR7, URZ, 0x1, UP0 ;  /* 0x000000013f077887 */ /* 0x000fe40008000000 */
[----:B------:R-:W-:-:S02]  /*1ec0*/  USEL UR5, UR5, URZ, UP0 ;  /* 0x0000003f05057287 */ /* 0x000fc40008000000 */
[----:B------:R-:W-:Y:S02]  /*1ed0*/  USEL UR6, UR6, URZ, UP1 ;  /* 0x0000003f06067287 */ /* 0x000fe40008800000 */
[----:B------:R-:W-:Y:S01]  /*1ee0*/  LOP3.LUT R5, R5, UR7, RZ, 0x3c, !PT ;  /* 0x0000000705057c12 */ /* 0x000fe2000f8e3cff */
[----:B------:R-:W-:Y:S09]  /*1ef0*/  @P1 BRA `(.L_x_25) ;  /* 0xfffffff800941947 */ /* 0x000ff2000383ffff */
.L_x_18:
[----:B01----:R-:W0:Y:S02]  /*1f00*/  LDC R0, c[0x0][0x28c] ;  /* 0x0000a300ff007b82 */ /* 0x003e240000000800 */
[----:B0-----:R-:W-:-:S13]  /*1f10*/  ISETP.GE.AND P1, PT, R0, 0x1, PT ;  /* 0x000000010000780c */ /* 0x001fda0003f26270 */
[----:B------:R-:W-:Y:S05]  /*1f20*/  @!P1 BRA `(.L_x_26) ;  /* 0x0000000000409947 */ /* 0x000fea0003800000 */
[----:B------:R-:W-:Y:S05]  /*1f30*/  @!P0 BRA `(.L_x_27) ;  /* 0x0000000000048947 */ /* 0x000fea0003800000 */
[----:B------:R-:W-:Y:S01]  /*1f40*/  BPT.TRAP 0x1 ;  /* 0x000000040000795c */ /* 0x000fe20000300000 */
.L_x_27:
[----:B------:R-:W0:Y:S01]  /*1f50*/  S2UR UR7, SR_CgaCtaId ;  /* 0x00000000000779c3 */ /* 0x000e220000008800 */
[----:B------:R-:W-:Y:S01]  /*1f60*/  UIADD3 UR6, UR44, UR42, URZ ;  /* 0x0000002a2c067290 */ /* 0x000fe2000fffe03f */
[----:B------:R-:W-:-:S03]  /*1f70*/  ISETP.GT.U32.AND P0, PT, R18, 0x1, PT ;  /* 0x000000011200780c */ /* 0x000fc60003f04070 */
[----:B------:R-:W-:-:S04]  /*1f80*/  UIMAD.WIDE.U32 UR4, UR6, -0x33333333, URZ ;  /* 0xcccccccd060478a5 */ /* 0x000fc8000f8e003f */
[----:B------:R-:W-:-:S03]  /*1f90*/  USHF.R.U32.HI UR4, URZ, 0x2, UR5 ;  /* 0x000000023f047899 */ /* 0x000fc60008011605 */
[----:B------:R-:W-:Y:S01]  /*1fa0*/  UMOV UR5, 0x400 ;  /* 0x0000040000057882 */ /* 0x000fe20000000000 */
[----:B------:R-:W-:Y:S02]  /*1fb0*/  UIMAD UR6, UR4, -0x5, UR6 ;  /* 0xfffffffb040678a4 */ /* 0x000fe4000f8e0206 */
[----:B0-----:R-:W-:-:S04]  /*1fc0*/  ULEA UR5, UR7, UR5, 0x18 ;  /* 0x0000000507057291 */ /* 0x001fc8000f8ec03f */
[----:B------:R-:W-:-:S04]  /*1fd0*/  ULEA UR6, UR6, UR5, 0x3 ;  /* 0x0000000506067291 */ /* 0x000fc8000f8e183f */
[----:B------:R-:W-:-:S04]  /*1fe0*/  UIADD3 UR6, UR6, 0x28, URZ ;  /* 0x0000002806067890 */ /* 0x000fc8000fffe03f */
[----:B------:R-:W-:-:S09]  /*1ff0*/  UPRMT UR6, URZ, 0x654, UR6 ;  /* 0x000006543f067896 */ /* 0x000fd20008000006 */
[----:B------:R-:W-:Y:S01]  /*2000*/  SYNCS.ARRIVE.TRANS64.RED.A1T0 RZ, [UR6], RZ ;  /* 0x000000ffffff79a7 */ /* 0x000fe20008100406 */
[----:B------:R-:W-:Y:S05]  /*2010*/  @P0 BRA `(.L_x_26) ;  /* 0x0000000000040947 */ /* 0x000fea0003800000 */
[----:B------:R-:W-:Y:S01]  /*2020*/  BPT.TRAP 0x1 ;  /* 0x000000040000795c */ /* 0x000fe20000300000 */
.L_x_26:
[----:B------:R-:W-:Y:S01]  /*2030*/  IMAD.SHL.U32 R3, R68, 0x40, RZ ;  /* 0x0000004044037824 */ /* 0x000fe200078e00ff */
[----:B------:R-:W-:Y:S01]  /*2040*/  UIADD3 UR42, UR43, UR42, URZ ;  /* 0x0000002a2b2a7290 */ /* 0x000fe2000fffe03f */
[----:B------:R-:W-:Y:S01]  /*2050*/  SHF.R.S32.HI R9, RZ, 0x1f, R67 ;  /* 0x0000001fff097819 */ /* 0x000fe20000011443 */
[----:B------:R-:W-:Y:S01]  /*2060*/  UISETP.GE.U32.AND UP1, UPT, UR43, 0x5, UPT ;  /* 0x000000052b00788c */ /* 0x000fe2000bf26070 */
[----:B------:R-:W-:Y:S01]  /*2070*/  IMAD.SHL.U32 R6, R69, 0x80, RZ ;  /* 0x0000008045067824 */ /* 0x000fe200078e00ff */
[----:B------:R-:W-:Y:S01]  /*2080*/  ULDC UR7, c[0x0][0x288] ;  /* 0x0000a20000077ab9 */ /* 0x000fe20000000800 */
[C---:B------:R-:W-:Y:S01]  /*2090*/  LOP3.LUT R10, R3.reuse, 0x6, R61, 0xf8, !PT ;  /* 0x00000006030a7812 */ /* 0x040fe200078ef83d */
[----:B------:R-:W-:Y:S01]  /*20a0*/  UISETP.GT.U32.AND UP0, UPT, UR42, 0x4, UPT ;  /* 0x000000042a00788c */ /* 0x000fe2000bf04070 */
[----:B------:R-:W-:Y:S01]  /*20b0*/  ISETP.GE.AND P0, PT, R3, UR7, PT ;  /* 0x0000000703007c0c */ /* 0x000fe2000bf06270 */
[----:B------:R-:W-:Y:S01]  /*20c0*/  ULDC.64 UR4, c[0x0][0x5d0] ;  /* 0x0001740000047ab9 */ /* 0x000fe20000000a00 */
[--C-:B------:R-:W-:Y:S01]  /*20d0*/  SHF.R.S32.HI R11, RZ, 0x1f, R10.reuse ;  /* 0x0000001fff0b7819 */ /* 0x100fe2000001140a */
[----:B------:R-:W-:Y:S01]  /*20e0*/  ULDC UR10, c[0x0][0x284] ;  /* 0x0000a100000a7ab9 */ /* 0x000fe20000000800 */
[----:B------:R-:W-:Y:S01]  /*20f0*/  IMAD R0, R9, UR4, RZ ;  /* 0x0000000409007c24 */ /* 0x000fe2000f8e02ff */
[----:B------:R-:W-:Y:S01]  /*2100*/  UISETP.LT.U32.AND UP0, UPT, UR43, 0x5, UP0 ;  /* 0x000000052b00788c */ /* 0x000fe20008701070 */
[----:B------:R-:W-:Y:S01]  /*2110*/  ISETP.GE.OR P0, PT, R6, UR10, P0 ;  /* 0x0000000a06007c0c */ /* 0x000fe20008706670 */
[----:B------:R-:W-:Y:S01]  /*2120*/  IMAD.WIDE.U32 R4, R67, UR4, R10 ;  /* 0x0000000443047c25 */ /* 0x000fe2000f8e000a */
[----:B------:R-:W-:Y:S01]  /*2130*/  ULDC.64 UR8, c[0x0][0x5c8] ;  /* 0x0001720000087ab9 */ /* 0x000fe20000000a00 */
[----:B------:R-:W-:-:S02]  /*2140*/  USEL UR6, URZ, 0x1, !UP0 ;  /* 0x000000013f067887 */ /* 0x000fc4000c000000 */
[----:B------:R-:W-:Y:S01]  /*2150*/  IMAD R7, R67, UR5, R0 ;  /* 0x0000000543077c24 */ /* 0x000fe2000f8e0200 */
[----:B------:R-:W-:Y:S01]  /*2160*/  @UP1 UIMAD.WIDE.U32 UR4, UR42, -0x33333333, URZ ;  /* 0xcccccccd2a0418a5 */ /* 0x000fe2000f8e003f */
[----:B------:R-:W-:Y:S01]  /*2170*/  IMAD.WIDE R68, R69, 0x80, R22 ;  /* 0x0000008045447825 */ /* 0x000fe200078e0216 */
[----:B------:R-:W-:Y:S02]  /*2180*/  ULOP3.LUT UR40, UR40, UR6, URZ, 0x3c, !UPT ;  /* 0x0000000628287292 */ /* 0x000fe4000f8e3c3f */
[----:B------:R-:W-:Y:S01]  /*2190*/  @UP1 USHF.R.U32.HI UR4, URZ, 0x2, UR5 ;  /* 0x000000023f041899 */ /* 0x000fe20008011605 */
[----:B------:R-:W-:Y:S02]  /*21a0*/  IMAD.IADD R5, R5, 0x1, R7 ;  /* 0x0000000105057824 */ /* 0x000fe400078e0207 */
[----:B------:R-:W-:Y:S01]  /*21b0*/  IMAD R7, R69, UR8, RZ ;  /* 0x0000000845077c24 */ /* 0x000fe2000f8e02ff */
[----:B------:R-:W-:Y:S01]  /*21c0*/  @UP1 ULOP3.LUT UR40, UR40, 0x1, UR4, 0x78, !UPT ;  /* 0x0000000128281892 */ /* 0x000fe2000f8e7804 */
[----:B------:R-:W-:-:S04]  /*21d0*/  IMAD.WIDE.U32 R70, R68, UR8, R4 ;  /* 0x0000000844467c25 */ /* 0x000fc8000f8e0004 */
[----:B------:R-:W-:Y:S02]  /*21e0*/  IMAD R7, R68, UR9, R7 ;  /* 0x0000000944077c24 */ /* 0x000fe4000f8e0207 */
[----:B------:R-:W-:Y:S01]  /*21f0*/  IMAD.MOV.U32 R0, RZ, RZ, -0x1 ;  /* 0xffffffffff007424 */ /* 0x000fe200078e00ff */
[----:B------:R-:W-:Y:S06]  /*2200*/  @P0 BRA `(.L_x_28) ;  /* 0x00000020009c0947 */ /* 0x000fec0003800000 */
[----:B-----5:R-:W-:Y:S01]  /*2210*/  FSETP.NEU.AND P0, PT, R56, RZ, PT ;  /* 0x000000ff3800720b */ /* 0x020fe20003f0d000 */
[----:B------:R-:W-:Y:S01]  /*2220*/  IMAD.IADD R4, R60, 0x1, -R3 ;  /* 0x000000013c047824 */ /* 0x000fe200078e0a03 */
[----:B------:R-:W-:Y:S01]  /*2230*/  BSSY B0, `(.L_x_28) ;  /* 0x0000224000007945 */ /* 0x000fe20003800000 */
[----:B------:R-:W-:Y:S02]  /*2240*/  IMAD.IADD R3, R65, 0x1, -R6 ;  /* 0x0000000141037824 */ /* 0x000fe400078e0a06 */
[----:B------:R-:W-:Y:S01]  /*2250*/  IMAD.IADD R81, R71, 0x1, R7 ;  /* 0x0000000147517824 */ /* 0x000fe200078e0207 */
[----:B------:R-:W-:-:S04]  /*2260*/  ISETP.GT.AND P2, PT, R4, RZ, PT ;  /* 0x000000ff0400720c */ /* 0x000fc80003f44270 */
[----:B------:R-:W-:-:S03]  /*2270*/  ISETP.GT.AND P1, PT, R3, RZ, P2 ;  /* 0x000000ff0300720c */ /* 0x000fc60001724270 */
[----:B------:R-:W-:Y:S10]  /*2280*/  @!P0 BRA `(.L_x_29) ;  /* 0x0000001400e88947 */ /* 0x000ff40003800000 */
[----:B------:R-:W0:Y:S01]  /*2290*/  LDC.64 R74, c[0x0][0x5b8] ;  /* 0x00016e00ff4a7b82 */ /* 0x000e220000000a00 */
[----:B------:R-:W-:-:S07]  /*22a0*/  ULDC.64 UR4, c[0x0][0x5c0] ;  /* 0x0001700000047ab9 */ /* 0x000fce0000000a00 */
[----:B------:R-:W1:Y:S08]  /*22b0*/  LDC.64 R76, c[0x0][0x5b0] ;  /* 0x00016c00ff4c7b82 */ /* 0x000e700000000a00 */
[----:B------:R-:W2:Y:S01]  /*22c0*/  LDC.64 R78, c[0x0][0x5a8] ;  /* 0x00016a00ff4e7b82 */ /* 0x000ea20000000a00 */
[-C--:B0-----:R-:W-:Y:S02]  /*22d0*/  IMAD R6, R9, R74.reuse, RZ ;  /* 0x0000004a09067224 */ /* 0x081fe400078e02ff */
[----:B------:R-:W-:-:S04]  /*22e0*/  IMAD.WIDE.U32 R72, R67, R74, R10 ;  /* 0x0000004a43487225 */ /* 0x000fc800078e000a */
[----:B------:R-:W-:Y:S02]  /*22f0*/  IMAD R71, R67, R75, R6 ;  /* 0x0000004b43477224 */ /* 0x000fe400078e0206 */
[-C--:B-1----:R-:W-:Y:S02]  /*2300*/  IMAD R5, R69, R76.reuse, RZ ;  /* 0x0000004c45057224 */ /* 0x082fe400078e02ff */
[----:B------:R-:W-:Y:S02]  /*2310*/  IMAD.IADD R13, R73, 0x1, R71 ;  /* 0x00000001490d7824 */ /* 0x000fe400078e0247 */
[----:B------:R-:W-:Y:S02]  /*2320*/  IMAD.MOV.U32 R12, RZ, RZ, R72 ;  /* 0x000000ffff0c7224 */ /* 0x000fe400078e0048 */
[C---:B------:R-:W-:Y:S02]  /*2330*/  IMAD R75, R68.reuse, R77, R5 ;  /* 0x0000004d444b7224 */ /* 0x040fe400078e0205 */
[----:B------:R-:W-:-:S04]  /*2340*/  IMAD.WIDE.U32 R6, R68, R76, R12 ;  /* 0x0000004c44067225 */ /* 0x000fc800078e000c */
[----:B------:R-:W-:Y:S01]  /*2350*/  IMAD.IADD R5, R7, 0x1, R75 ;  /* 0x0000000107057824 */ /* 0x000fe200078e024b */
[----:B--2---:R-:W-:-:S04]  /*2360*/  LEA R14, P0, R6, R78, 0x1 ;  /* 0x0000004e060e7211 */ /* 0x004fc800078008ff */
[----:B------:R-:W-:-:S05]  /*2370*/  LEA.HI.X R15, R6, R79, R5, 0x1, P0 ;  /* 0x0000004f060f7211 */ /* 0x000fca00000f0c05 */
[----:B------:R0:W2:Y:S01]  /*2380*/  @P1 LDG.E.LTC128B.U16 R5, desc[UR36][R14.64] ;  /* 0x000000240e051981 */ /* 0x0000a2000c1e1520 */
[----:B------:R-:W-:Y:S01]  /*2390*/  LEA R8, P0, R70, UR4, 0x1 ;  /* 0x0000000446087c11 */ /* 0x000fe2000f8008ff */
[----:B------:R-:W-:Y:S01]  /*23a0*/  IMAD.WIDE.U32 R6, R68, R76, R10 ;  /* 0x0000004c44067225 */ /* 0x000fe200078e000a */
[----:B------:R-:W-:Y:S03]  /*23b0*/  BSSY B1, `(.L_x_30) ;  /* 0x0000012000017945 */ /* 0x000fe60003800000 */
[----:B------:R-:W-:Y:S02]  /*23c0*/  IMAD.IADD R7, R75, 0x1, R7 ;  /* 0x000000014b077824 */ /* 0x000fe400078e0207 */
[----:B------:R-:W-:Y:S01]  /*23d0*/  IMAD.WIDE.U32 R20, R67, R74, R6 ;  /* 0x0000004a43147225 */ /* 0x000fe200078e0006 */
[----:B0-----:R-:W-:-:S03]  /*23e0*/  SHF.L.U64.HI R15, R76, 0x3, R77 ;  /* 0x000000034c0f7819 */ /* 0x001fc6000001024d */
[----:B------:R-:W-:Y:S01]  /*23f0*/  IMAD.IADD R7, R71, 0x1, R21 ;  /* 0x0000000147077824 */ /* 0x000fe200078e0215 */
[----:B------:R-:W-:Y:S01]  /*2400*/  LEA R6, P4, R20, R78, 0x1 ;  /* 0x0000004e14067211 */ /* 0x000fe200078808ff */
[----:B------:R-:W-:-:S03]  /*2410*/  IMAD.SHL.U32 R14, R76, 0x8, RZ ;  /* 0x000000084c0e7824 */ /* 0x000fc600078e00ff */
[----:B------:R-:W-:Y:S01]  /*2420*/  LEA.HI.X R7, R20, R79, R7, 0x1, P4 ;  /* 0x0000004f14077211 */ /* 0x000fe200020f0c07 */
[----:B--2---:R-:W-:-:S04]  /*2430*/  IMAD.U32 R9, R5, 0x10000, RZ ;  /* 0x0001000005097824 */ /* 0x004fc800078e00ff */
[----:B------:R-:W-:-:S04]  /*2440*/  FMUL R9, R9, R56 ;  /* 0x0000003809097220 */ /* 0x000fc80000400000 */
[----:B------:R-:W-:Y:S01]  /*2450*/  FFMA R24, R24, R19, R9 ;  /* 0x0000001318187223 */ /* 0x000fe20000000009 */
[----:B------:R-:W-:Y:S02]  /*2460*/  LEA.HI.X R9, R70, UR5, R81, 0x1, P0 ;  /* 0x0000000546097c11 */ /* 0x000fe400080f0c51 */
[----:B------:R-:W-:Y:S02]  /*2470*/  ISETP.GT.AND P0, PT, R4, 0x1, PT ;  /* 0x000000010400780c */ /* 0x000fe40003f04270 */
[----:B------:R-:W-:Y:S02]  /*2480*/  F2FP.BF16.F32.PACK_AB R24, RZ, R24 ;  /* 0x00000018ff18723e */ /* 0x000fe400000010ff */
[----:B------:R-:W-:-:S03]  /*2490*/  ISETP.GT.AND P3, PT, R3, RZ, P0 ;  /* 0x000000ff0300720c */ /* 0x000fc60000764270 */
[----:B------:R0:W-:Y:S10]  /*24a0*/  @P1 STG.E.U16 desc[UR36][R8.64], R24 ;  /* 0x0000001808001986 */ /* 0x0001f4000c101524 */
[----:B------:R-:W-:Y:S05]  /*24b0*/  @!P3 BRA `(.L_x_31) ;  /* 0x000000000004b947 */ /* 0x000fea0003800000 */
[----:B------:R1:W5:Y:S02]  /*24c0*/  LDG.E.LTC128B.U16 R5, desc[UR36][R6.64+0x2] ;  /* 0x0000022406057981 */ /* 0x000364000c1e1520 */
.L_x_31:
[----:B------:R-:W-:Y:S05]  /*24d0*/  BSYNC B1 ;  /* 0x0000000000017941 */ /* 0x000fea0003800000 */
.L_x_30:
[----:B-----5:R-:W-:Y:S01]  /*24e0*/  IMAD.U32 R69, R5, 0x10000, RZ ;  /* 0x0001000005457824 */ /* 0x020fe200078e00ff */
[----:B------:R-:W-:Y:S01]  /*24f0*/  ISETP.GT.AND P2, PT, R3, 0x8, P2 ;  /* 0x000000080300780c */ /* 0x000fe20001744270 */
[----:B------:R-:W-:Y:S01]  /*2500*/  IMAD.WIDE.U32 R20, R68, R76, R14 ;  /* 0x0000004c44147225 */ /* 0x000fe200078e000e */
[----:B0-----:R-:W-:-:S03]  /*2510*/  PRMT R24, R5, 0x7610, R24 ;  /* 0x0000761005187816 */ /* 0x001fc60000000018 */
[----:B------:R-:W-:Y:S01]  /*2520*/  FMUL R12, R69, R56 ;  /* 0x00000038450c7220 */ /* 0x000fe20000400000 */
[----:B------:R-:W-:Y:S01]  /*2530*/  IMAD.IADD R75, R75, 0x1, R21 ;  /* 0x000000014b4b7824 */ /* 0x000fe200078e0215 */
[----:B------:R-:W-:Y:S02]  /*2540*/  IADD3 R72, P1, R72, R20, RZ ;  /* 0x0000001448487210 */ /* 0x000fe40007f3e0ff */
[----:B------:R-:W-:-:S03]  /*2550*/  FFMA R12, R25, R19, R12 ;  /* 0x00000013190c7223 */ /* 0x000fc6000000000c */
[----:B------:R-:W-:Y:S02]  /*2560*/  IMAD.X R13, R75, 0x1, R13, P1 ;  /* 0x000000014b0d7824 */ /* 0x000fe400008e060d */
[----:B------:R-:W-:Y:S02]  /*2570*/  F2FP.BF16.F32.PACK_AB R12, RZ, R12 ;  /* 0x0000000cff0c723e */ /* 0x000fe400000010ff */
[----:B------:R-:W-:Y:S02]  /*2580*/  LEA R14, P1, R72, R78, 0x1 ;  /* 0x0000004e480e7211 */ /* 0x000fe400078208ff */
[----:B------:R-:W-:Y:S02]  /*2590*/  PRMT R21, R12, 0x7610, R21 ;  /* 0x000076100c157816 */ /* 0x000fe40000000015 */
[----:B------:R-:W-:-:S03]  /*25a0*/  LEA.HI.X R15, R72, R79, R13, 0x1, P1 ;  /* 0x0000004f480f7211 */ /* 0x000fc600008f0c0d */
[----:B------:R0:W-:Y:S04]  /*25b0*/  @P3 STG.E.U16 desc[UR36][R8.64+0x2], R21 ;  /* 0x0000021508003986 */ /* 0x0001e8000c101524 */
[----:B------:R-:W2:Y:S01]  /*25c0*/  @P2 LDG.E.LTC128B.U16 R24, desc[UR36][R14.64] ;  /* 0x000000240e182981 */ /* 0x000ea2000c1e1520 */
[----:B------:R-:W-:Y:S01]  /*25d0*/  IADD3 R20, P1, R10, R20, RZ ;  /* 0x000000140a147210 */ /* 0x000fe20007f3e0ff */
[----:B------:R-:W-:Y:S01]  /*25e0*/  BSSY B1, `(.L_x_32) ;  /* 0x0000011000017945 */ /* 0x000fe20003800000 */
[----:B------:R-:W-:Y:S02]  /*25f0*/  SHF.L.U64.HI R13, R57, 0x1, R58 ;  /* 0x00000001390d7819 */ /* 0x000fe4000001023a */
[----:B------:R-:W-:Y:S01]  /*2600*/  ISETP.GT.AND P0, PT, R3, 0x8, P0 ;  /* 0x000000080300780c */ /* 0x000fe20000704270 */
[----:B0-----:R-:W-:Y:S01]  /*2610*/  IMAD.X R21, R11, 0x1, R75, P1 ;  /* 0x000000010b157824 */ /* 0x001fe200008e064b */
[----:B------:R-:W-:Y:S01]  /*2620*/  LEA R12, P1, R57, R8, 0x1 ;  /* 0x00000008390c7211 */ /* 0x000fe200078208ff */
[----:B------:R-:W-:-:S04]  /*2630*/  IMAD.WIDE.U32 R20, R67, R74, R20 ;  /* 0x0000004a43147225 */ /* 0x000fc800078e0014 */
[----:B------:R-:W-:Y:S01]  /*2640*/  IMAD.X R13, R13, 0x1, R9, P1 ;  /* 0x000000010d0d7824 */ /* 0x000fe200008e0609 */
[----:B------:R-:W-:Y:S01]  /*2650*/  LEA R10, P3, R20, R78, 0x1 ;  /* 0x0000004e140a7211 */ /* 0x000fe200078608ff */
[----:B------:R-:W-:-:S05]  /*2660*/  IMAD.IADD R11, R71, 0x1, R21 ;  /* 0x00000001470b7824 */ /* 0x000fca00078e0215 */
[----:B------:R-:W-:Y:S01]  /*2670*/  LEA.HI.X R11, R20, R79, R11, 0x1, P3 ;  /* 0x0000004f140b7211 */ /* 0x000fe200018f0c0b */
[----:B--2---:R-:W-:-:S04]  /*2680*/  IMAD.U32 R5, R24, 0x10000, RZ ;  /* 0x0001000018057824 */ /* 0x004fc800078e00ff */
[----:B------:R-:W-:-:S04]  /*2690*/  FMUL R5, R5, R56 ;  /* 0x0000003805057220 */ /* 0x000fc80000400000 */
[----:B------:R-:W-:-:S05]  /*26a0*/  FFMA R5, R26, R19, R5 ;  /* 0x000000131a057223 */ /* 0x000fca0000000005 */
[----:B------:R-:W-:-:S05]  /*26b0*/  F2FP.BF16.F32.PACK_AB R5, RZ, R5 ;  /* 0x00000005ff05723e */ /* 0x000fca00000010ff */
[----:B------:R0:W-:Y:S01]  /*26c0*/  @P2 STG.E.U16 desc[UR36][R12.64], R5 ;  /* 0x000000050c002986 */ /* 0x0001e2000c101524 */
[----:B------:R-:W-:Y:S05]  /*26d0*/  @!P0 BRA `(.L_x_33) ;  /* 0x0000000000048947 */ /* 0x000fea0003800000 */
[----:B------:R2:W5:Y:S02]  /*26e0*/  LDG.E.LTC128B.U16 R24, desc[UR36][R10.64+0x2] ;  /* 0x000002240a187981 */ /* 0x000564000c1e1520 */
.L_x_33:
[----:B------:R-:W-:Y:S05]  /*26f0*/  BSYNC B1 ;  /* 0x0000000000017941 */ /* 0x000fea0003800000 */
.L_x_32:
[----:B0----5:R-:W-:Y:S01]  /*2700*/  IMAD.U32 R5, R24, 0x10000, RZ ;  /* 0x0001000018057824 */ /* 0x021fe200078e00ff */
[----:B------:R-:W-:Y:S01]  /*2710*/  ISETP.GT.AND P1, PT, R4, 0x8, PT ;  /* 0x000000080400780c */ /* 0x000fe20003f24270 */
[----:B------:R-:W-:Y:S02]  /*2720*/  BSSY B1, `(.L_x_34) ;  /* 0x0000008000017945 */ /* 0x000fe40003800000 */
[----:B------:R-:W-:Y:S01]  /*2730*/  FMUL R14, R5, R56 ;  /* 0x00000038050e7220 */ /* 0x000fe20000400000 */
[----:B------:R-:W-:-:S03]  /*2740*/  ISETP.GT.AND P2, PT, R3, RZ, P1 ;  /* 0x000000ff0300720c */ /* 0x000fc60000f44270 */
[----:B------:R-:W-:-:S05]  /*2750*/  FFMA R14, R27, R19, R14 ;  /* 0x000000131b0e7223 */ /* 0x000fca000000000e */
[----:B------:R-:W-:-:S05]  /*2760*/  F2FP.BF16.F32.PACK_AB R14, RZ, R14 ;  /* 0x0000000eff0e723e */ /* 0x000fca00000010ff */
[----:B------:R0:W-:Y:S01]  /*2770*/  @P0 STG.E.U16 desc[UR36][R12.64+0x2], R14 ;  /* 0x0000020e0c000986 */ /* 0x0001e2000c101524 */
[----:B------:R-:W-:Y:S05]  /*2780*/  @!P2 BRA `(.L_x_35) ;  /* 0x000000000004a947 */ /* 0x000fea0003800000 */
[----:B------:R3:W5:Y:S02]  /*2790*/  LDG.E.LTC128B.U16 R24, desc[UR36][R6.64+0x10] ;  /* 0x0000102406187981 */ /* 0x000764000c1e1520 */
.L_x_35:
[----:B------:R-:W-:Y:S05]  /*27a0*/  BSYNC B1 ;  /* 0x0000000000017941 */ /* 0x000fea0003800000 */
.L_x_34:
[----:B-----5:R-:W-:Y:S01]  /*27b0*/  IMAD.U32 R5, R24, 0x10000, RZ ;  /* 0x0001000018057824 */ /* 0x020fe200078e00ff */
        /* <DEDUP_REMOVED lines=9> */
.L_x_37:
[----:B------:R-:W-:Y:S05]  /*2850*/  BSYNC B1 ;  /* 0x0000000000017941 */ /* 0x000fea0003800000 */
.L_x_36:
[----:B----45:R-:W-:Y:S01]  /*2860*/  IMAD.U32 R5, R24, 0x10000, RZ ;  /* 0x0001000018057824 */ /* 0x030fe200078e00ff */
[----:B------:R-:W-:Y:S01]  /*2870*/  ISETP.GT.AND P1, PT, R3, 0x8, P1 ;  /* 0x000000080300780c */ /* 0x000fe20000f24270 */
[----:B------:R-:W-:Y:S02]  /*2880*/  BSSY B1, `(.L_x_38) ;  /* 0x0000007000017945 */ /* 0x000fe40003800000 */
[----:B0-----:R-:W-:-:S04]  /*2890*/  FMUL R14, R5, R56 ;  /* 0x00000038050e7220 */ /* 0x001fc80000400000 */
[----:B------:R-:W-:-:S05]  /*28a0*/  FFMA R14, R29, R19, R14 ;  /* 0x000000131d0e7223 */ /* 0x000fca000000000e */
[----:B------:R-:W-:-:S05]  /*28b0*/  F2FP.BF16.F32.PACK_AB R14, RZ, R14 ;  /* 0x0000000eff0e723e */ /* 0x000fca00000010ff */
[----:B------:R0:W-:Y:S01]  /*28c0*/  @P3 STG.E.U16 desc[UR36][R8.64+0x12], R14 ;  /* 0x0000120e08003986 */ /* 0x0001e2000c101524 */
[----:B------:R-:W-:Y:S05]  /*28d0*/  @!P1 BRA `(.L_x_39) ;  /* 0x0000000000049947 */ /* 0x000fea0003800000 */
[----:B------:R4:W5:Y:S02]  /*28e0*/  LDG.E.LTC128B.U16 R24, desc[UR36][R10.64+0x10] ;  /* 0x000010240a187981 */ /* 0x000964000c1e1520 */
.L_x_39:
[----:B------:R-:W-:Y:S05]  /*28f0*/  BSYNC B1 ;  /* 0x0000000000017941 */ /* 0x000fea0003800000 */
.L_x_38:
[----:B-----5:R-:W-:Y:S01]  /*2900*/  IMAD.U32 R5, R24, 0x10000, RZ ;  /* 0x0001000018057824 */ /* 0x020fe200078e00ff */
[----:B------:R-:W-:Y:S01]  /*2910*/  ISETP.GT.AND P0, PT, R3, 0x8, P0 ;  /* 0x000000080300780c */ /* 0x000fe20000704270 */
[----:B------:R-:W-:Y:S02]  /*2920*/  BSSY B1, `(.L_x_40) ;  /* 0x0000007000017945 */ /* 0x000fe40003800000 */
[----:B------:R-:W-:-:S04]  /*2930*/  FMUL R5, R5, R56 ;  /* 0x0000003805057220 */ /* 0x000fc80000400000 */
[----:B------:R-:W-:-:S05]  /*2940*/  FFMA R5, R30, R19, R5 ;  /* 0x000000131e057223 */ /* 0x000fca0000000005 */
[----:B------:R-:W-:-:S05]  /*2950*/  F2FP.BF16.F32.PACK_AB R5, RZ, R5 ;  /* 0x00000005ff05723e */ /* 0x000fca00000010ff */
[----:B------:R0:W-:Y:S01]  /*2960*/  @P1 STG.E.U16 desc[UR36][R12.64+0x10], R5 ;  /* 0x000010050c001986 */ /* 0x0001e2000c101524 */
[----:B------:R-:W-:Y:S05]  /*2970*/  @!P0 BRA `(.L_x_41) ;  /* 0x0000000000048947 */ /* 0x000fea0003800000 */
[----:B------:R0:W5:Y:S02]  /*2980*/  LDG.E.LTC128B.U16 R24, desc[UR36][R10.64+0x12] ;  /* 0x000012240a187981 */ /* 0x000164000c1e1520 */
.L_x_41:
[----:B------:R-:W-:Y:S05]  /*2990*/  BSYNC B1 ;  /* 0x0000000000017941 */ /* 0x000fea0003800000 */
.L_x_40:
        /* <DEDUP_REMOVED lines=10> */
.L_x_43:
[----:B------:R-:W-:Y:S05]  /*2a40*/  BSYNC B1 ;  /* 0x0000000000017941 */ /* 0x000fea0003800000 */
.L_x_42:
        /* <DEDUP_REMOVED lines=10> */
.L_x_45:
[----:B------:R-:W-:Y:S05]  /*2af0*/  BSYNC B1 ;  /* 0x0000000000017941 */ /* 0x000fea0003800000 */
.L_x_44:
[----:B0----5:R-:W-:Y:S01]  /*2b00*/  IMAD.U32 R5, R24, 0x10000, RZ ;  /* 0x0001000018057824 */ /* 0x021fe200078e00ff */
        /* <DEDUP_REMOVED lines=8> */
.L_x_47:
[----:B------:R-:W-:Y:S05]  /*2b90*/  BSYNC B1 ;  /* 0x0000000000017941 */ /* 0x000fea0003800000 */
.L_x_46:
        /* <DEDUP_REMOVED lines=9> */
.L_x_49:
[----:B------:R-:W-:Y:S05]  /*2c30*/  BSYNC B1 ;  /* 0x0000000000017941 */ /* 0x000fea0003800000 */
.L_x_48:
        /* <DEDUP_REMOVED lines=10> */
.L_x_51:
[----:B------:R-:W-:Y:S05]  /*2ce0*/  BSYNC B1 ;  /* 0x0000000000017941 */ /* 0x000fea0003800000 */
.L_x_50:
        /* <DEDUP_REMOVED lines=10> */
.L_x_53:
[----:B------:R-:W-:Y:S05]  /*2d90*/  BSYNC B1 ;  /* 0x0000000000017941 */ /* 0x000fea0003800000 */
.L_x_52:
        /* <DEDUP_REMOVED lines=9> */
.L_x_55:
[----:B------:R-:W-:Y:S05]  /*2e30*/  BSYNC B1 ;  /* 0x0000000000017941 */ /* 0x000fea0003800000 */
.L_x_54:
        /* <DEDUP_REMOVED lines=9> */
.L_x_57:
[----:B------:R-:W-:Y:S05]  /*2ed0*/  BSYNC B1 ;  /* 0x0000000000017941 */ /* 0x000fea0003800000 */
.L_x_56:
        /* <DEDUP_REMOVED lines=10> */
.L_x_59:
[----:B------:R-:W-:Y:S05]  /*2f80*/  BSYNC B1 ;  /* 0x0000000000017941 */ /* 0x000fea0003800000 */
.L_x_58:
        /* <DEDUP_REMOVED lines=10> */
.L_x_61:
[----:B------:R-:W-:Y:S05]  /*3030*/  BSYNC B1 ;  /* 0x0000000000017941 */ /* 0x000fea0003800000 */
.L_x_60:
        /* <DEDUP_REMOVED lines=9> */
.L_x_63:
[----:B------:R-:W-:Y:S05]  /*30d0*/  BSYNC B1 ;  /* 0x0000000000017941 */ /* 0x000fea0003800000 */
.L_x_62:
        /* <DEDUP_REMOVED lines=9> */
.L_x_65:
[----:B------:R-:W-:Y:S05]  /*3170*/  BSYNC B1 ;  /* 0x0000000000017941 */ /* 0x000fea0003800000 */
.L_x_64:
        /* <DEDUP_REMOVED lines=10> */
.L_x_67:
[----:B------:R-:W-:Y:S05]  /*3220*/  BSYNC B1 ;  /* 0x0000000000017941 */ /* 0x000fea0003800000 */
.L_x_66:
        /* <DEDUP_REMOVED lines=10> */
.L_x_69:
[----:B------:R-:W-:Y:S05]  /*32d0*/  BSYNC B1 ;  /* 0x0000000000017941 */ /* 0x000fea0003800000 */
.L_x_68:
        /* <DEDUP_REMOVED lines=9> */
.L_x_71:
[----:B------:R-:W-:Y:S05]  /*3370*/  BSYNC B1 ;  /* 0x0000000000017941 */ /* 0x000fea0003800000 */
.L_x_70:
        /* <DEDUP_REMOVED lines=9> */
.L_x_73:
[----:B------:R-:W-:Y:S05]  /*3410*/  BSYNC B1 ;  /* 0x0000000000017941 */ /* 0x000fea0003800000 */
.L_x_72:
        /* <DEDUP_REMOVED lines=10> */
.L_x_75:
[----:B------:R-:W-:Y:S05]  /*34c0*/  BSYNC B1 ;  /* 0x0000000000017941 */ /* 0x000fea0003800000 */
.L_x_74:
        /* <DEDUP_REMOVED lines=10> */
.L_x_77:
[----:B------:R-:W-:Y:S05]  /*3570*/  BSYNC B1 ;  /* 0x0000000000017941 */ /* 0x000fea0003800000 */
.L_x_76:
        /* <DEDUP_REMOVED lines=9> */
.L_x_79:
[----:B------:R-:W-:Y:S05]  /*3610*/  BSYNC B1 ;  /* 0x0000000000017941 */ /* 0x000fea0003800000 */
.L_x_78:
        /* <DEDUP_REMOVED lines=9> */
.L_x_81:
[----:B------:R-:W-:Y:S05]  /*36b0*/  BSYNC B1 ;  /* 0x0000000000017941 */ /* 0x000fea0003800000 */
.L_x_80:
        /* <DEDUP_REMOVED lines=10> */
.L_x_83:
[----:B------:R-:W-:Y:S05]  /*3760*/  BSYNC B1 ;  /* 0x0000000000017941 */ /* 0x000fea0003800000 */
.L_x_82:
[----:B-----5:R-:W-:Y:S01]  /*3770*/  IMAD.U32 R5, R24, 0x10000, RZ ;  /* 0x0001000018057824 */ /* 0x020fe200078e00ff */
[----:B------:R-:W-:Y:S01]  /*3780*/  ISETP.GT.AND P0, PT, R4, 0x39, PT ;  /* 0x000000390400780c */ /* 0x000fe20003f04270 */
[----:B------:R-:W-:Y:S01]  /*3790*/  @P2 IMAD.MOV.U32 R4, RZ, RZ, R8 ;  /* 0x000000ffff042224 */ /* 0x000fe200078e0008 */
[----:B------:R-:W-:Y:S01]  /*37a0*/  BSSY B1, `(.L_x_84) ;  /* 0x000000a000017945 */ /* 0x000fe20003800000 */
[----:B------:R-:W-:Y:S01]  /*37b0*/  FMUL R5, R5, R56 ;  /* 0x0000003805057220 */ /* 0x000fe20000400000 */
[----:B------:R-:W-:-:S03]  /*37c0*/  ISETP.GT.AND P3, PT, R3, RZ, P0 ;  /* 0x000000ff0300720c */ /* 0x000fc60000764270 */
[----:B------:R-:W-:-:S05]  /*37d0*/  FFMA R5, R52, R19, R5 ;  /* 0x0000001334057223 */ /* 0x000fca0000000005 */
[----:B------:R-:W-:-:S04]  /*37e0*/  F2FP.BF16.F32.PACK_AB R5, RZ, R5 ;  /* 0x00000005ff05723e */ /* 0x000fc800000010ff */
[----:B0-----:R-:W-:Y:S01]  /*37f0*/  PRMT R14, R5, 0x7610, R14 ;  /* 0x00007610050e7816 */ /* 0x001fe2000000000e */
[----:B------:R-:W-:-:S05]  /*3800*/  @P2 IMAD.MOV.U32 R5, RZ, RZ, R9 ;  /* 0x000000ffff052224 */ /* 0x000fca00078e0009 */
[----:B------:R0:W-:Y:S01]  /*3810*/  @P2 STG.E.U16 desc[UR36][R4.64+0x70], R14 ;  /* 0x0000700e04002986 */ /* 0x0001e2000c101524 */
[----:B------:R-:W-:Y:S05]  /*3820*/  @!P3 BRA `(.L_x_85) ;  /* 0x000000000004b947 */ /* 0x000fea0003800000 */
[----:B------:R0:W5:Y:S02]  /*3830*/  LDG.E.LTC128B.U16 R24, desc[UR36][R6.64+0x72] ;  /* 0x0000722406187981 */ /* 0x000164000c1e1520 */
.L_x_85:
[----:B------:R-:W-:Y:S05]  /*3840*/  BSYNC B1 ;  /* 0x0000000000017941 */ /* 0x000fea0003800000 */
.L_x_84:
        /* <DEDUP_REMOVED lines=9> */
.L_x_87:
[----:B------:R-:W-:Y:S05]  /*38e0*/  BSYNC B1 ;  /* 0x0000000000017941 */ /* 0x000fea0003800000 */
.L_x_86:
[----:B-----5:R-:W-:Y:S01]  /*38f0*/  IMAD.U32 R5, R24, 0x10000, RZ ;  /* 0x0001000018057824 */ /* 0x020fe200078e00ff */
[----:B------:R-:W-:Y:S01]  /*3900*/  ISETP.GT.AND P0, PT, R3, 0x8, P0 ;  /* 0x000000080300780c */ /* 0x000fe20000704270 */
[----:B0-----:R-:W-:Y:S01]  /*3910*/  @P1 IMAD.MOV.U32 R4, RZ, RZ, R12 ;  /* 0x000000ffff041224 */ /* 0x001fe200078e000c */
[----:B------:R-:W-:Y:S01]  /*3920*/  BSSY B1, `(.L_x_88) ;  /* 0x0000009000017945 */ /* 0x000fe20003800000 */
[----:B------:R-:W-:-:S04]  /*3930*/  FMUL R5, R5, R56 ;  /* 0x0000003805057220 */ /* 0x000fc80000400000 */
[----:B------:R-:W-:-:S05]  /*3940*/  FFMA R5, R54, R19, R5 ;  /* 0x0000001336057223 */ /* 0x000fca0000000005 */
[----:B------:R-:W-:-:S04]  /*3950*/  F2FP.BF16.F32.PACK_AB R5, RZ, R5 ;  /* 0x00000005ff05723e */ /* 0x000fc800000010ff */
[----:B-1-3--:R-:W-:Y:S01]  /*3960*/  PRMT R6, R5, 0x7610, R6 ;  /* 0x0000761005067816 */ /* 0x00afe20000000006 */
[----:B------:R-:W-:-:S05]  /*3970*/  @P1 IMAD.MOV.U32 R5, RZ, RZ, R13 ;  /* 0x000000ffff051224 */ /* 0x000fca00078e000d */
[----:B------:R0:W-:Y:S01]  /*3980*/  @P1 STG.E.U16 desc[UR36][R4.64+0x70], R6 ;  /* 0x0000700604001986 */ /* 0x0001e2000c101524 */
[----:B------:R-:W-:Y:S05]  /*3990*/  @!P0 BRA `(.L_x_89) ;  /* 0x0000000000048947 */ /* 0x000fea0003800000 */
[----:B------:R1:W5:Y:S02]  /*39a0*/  LDG.E.LTC128B.U16 R24, desc[UR36][R10.64+0x72] ;  /* 0x000072240a187981 */ /* 0x000364000c1e1520 */
.L_x_89:
[----:B------:R-:W-:Y:S05]  /*39b0*/  BSYNC B1 ;  /* 0x0000000000017941 */ /* 0x000fea0003800000 */
.L_x_88:
[----:B------:R-:W-:Y:S05]  /*39c0*/  @!P0 BRA `(.L_x_90) ;  /* 0x0000000800a88947 */ /* 0x000fea0003800000 */
[----:B-----5:R-:W-:-:S04]  /*39d0*/  IMAD.U32 R3, R24, 0x10000, RZ ;  /* 0x0001000018037824 */ /* 0x020fc800078e00ff */
[----:B0-----:R-:W-:-:S04]  /*39e0*/  FMUL R4, R3, R56 ;  /* 0x0000003803047220 */ /* 0x001fc80000400000 */
[----:B------:R-:W-:-:S05]  /*39f0*/  FFMA R4, R55, R19, R4 ;  /* 0x0000001337047223 */ /* 0x000fca0000000004 */
[----:B------:R-:W-:-:S05]  /*3a00*/  F2FP.BF16.F32.PACK_AB R4, RZ, R4 ;  /* 0x00000004ff04723e */ /* 0x000fca00000010ff */
[----:B------:R3:W-:Y:S01]  /*3a10*/  STG.E.U16 desc[UR36][R12.64+0x72], R4 ;  /* 0x000072040c007986 */ /* 0x0007e2000c101524 */
[----:B------:R-:W-:Y:S05]  /*3a20*/  BRA `(.L_x_90) ;  /* 0x0000000800907947 */ /* 0x000fea0003800000 */
.L_x_29:
[----:B------:R-:W-:Y:S01]  /*3a30*/  ISETP.GT.AND P3, PT, R4, 0x1, PT ;  /* 0x000000010400780c */ /* 0x000fe20003f64270 */
[----:B------:R-:W-:Y:S01]  /*3a40*/  ULDC.64 UR4, c[0x0][0x5c0] ;  /* 0x0001700000047ab9 */ /* 0x000fe20000000a00 */
[-C--:B------:R-:W-:Y:S01]  /*3a50*/  FMUL R24, R24, R19.reuse ;  /* 0x0000001318187220 */ /* 0x080fe20000400000 */
[----:B------:R-:W-:Y:S01]  /*3a60*/  LEA R6, P4, R70, UR4, 0x1 ;  /* 0x0000000446067c11 */ /* 0x000fe2000f8808ff */
[-C--:B------:R-:W-:Y:S01]  /*3a70*/  FMUL R25, R25, R19.reuse ;  /* 0x0000001319197220 */ /* 0x080fe20000400000 */
[----:B------:R-:W-:Y:S01]  /*3a80*/  ISETP.GT.AND P0, PT, R3, RZ, P3 ;  /* 0x000000ff0300720c */ /* 0x000fe20001f04270 */
[-C--:B------:R-:W-:Y:S01]  /*3a90*/  FMUL R26, R26, R19.reuse ;  /* 0x000000131a1a7220 */ /* 0x080fe20000400000 */
[----:B------:R-:W-:Y:S01]  /*3aa0*/  F2FP.BF16.F32.PACK_AB R24, RZ, R24 ;  /* 0x00000018ff18723e */ /* 0x000fe200000010ff */
[-C--:B------:R-:W-:Y:S01]  /*3ab0*/  FMUL R27, R27, R19.reuse ;  /* 0x000000131b1b7220 */ /* 0x080fe20000400000 */
[----:B------:R-:W-:Y:S01]  /*3ac0*/  LEA.HI.X R7, R70, UR5, R81, 0x1, P4 ;  /* 0x0000000546077c11 */ /* 0x000fe2000a0f0c51 */
[----:B------:R-:W-:Y:S01]  /*3ad0*/  FMUL R28, R28, R19 ;  /* 0x000000131c1c7220 */ /* 0x000fe20000400000 */
[----:B------:R-:W-:Y:S01]  /*3ae0*/  F2FP.BF16.F32.PACK_AB R25, RZ, R25 ;  /* 0x00000019ff19723e */ /* 0x000fe200000010ff */
[-C--:B------:R-:W-:Y:S01]  /*3af0*/  FMUL R29, R29, R19.reuse ;  /* 0x000000131d1d7220 */ /* 0x080fe20000400000 */
[----:B------:R-:W-:Y:S01]  /*3b00*/  ISETP.GT.AND P2, PT, R3, 0x8, P2 ;  /* 0x000000080300780c */ /* 0x000fe20001744270 */
[----:B------:R-:W-:Y:S01]  /*3b10*/  @P1 STG.E.U16 desc[UR36][R6.64], R24 ;  /* 0x0000001806001986 */ /* 0x000fe2000c101524 */
[----:B------:R-:W-:Y:S01]  /*3b20*/  ISETP.GT.AND P1, PT, R4, 0x8, PT ;  /* 0x000000080400780c */ /* 0x000fe20003f24270 */
[-C--:B------:R-:W-:Y:S01]  /*3b30*/  FMUL R30, R30, R19.reuse ;  /* 0x000000131e1e7220 */ /* 0x080fe20000400000 */
[C---:B------:R-:W-:Y:S01]  /*3b40*/  SHF.L.U64.HI R5, R57.reuse, 0x1, R58 ;  /* 0x0000000139057819 */ /* 0x040fe2000001023a */
[----:B------:R-:W-:Y:S01]  /*3b50*/  @P0 STG.E.U16 desc[UR36][R6.64+0x2], R25 ;  /* 0x0000021906000986 */ /* 0x000fe2000c101524 */
[----:B------:R-:W-:Y:S01]  /*3b60*/  LEA R8, P5, R57, R6, 0x1 ;  /* 0x0000000639087211 */ /* 0x000fe200078a08ff */
[-C--:B------:R-:W-:Y:S01]  /*3b70*/  FMUL R31, R31, R19.reuse ;  /* 0x000000131f1f7220 */ /* 0x080fe20000400000 */
[----:B------:R-:W-:Y:S01]  /*3b80*/  ISETP.GT.AND P3, PT, R3, 0x8, P3 ;  /* 0x000000080300780c */ /* 0x000fe20001f64270 */
[-C--:B------:R-:W-:Y:S01]  /*3b90*/  FMUL R32, R32, R19.reuse ;  /* 0x0000001320207220 */ /* 0x080fe20000400000 */
[----:B------:R-:W-:Y:S01]  /*3ba0*/  ISETP.GT.AND P0, PT, R4, 0x9, PT ;  /* 0x000000090400780c */ /* 0x000fe20003f04270 */
[----:B------:R-:W-:Y:S01]  /*3bb0*/  IMAD.X R9, R5, 0x1, R7, P5 ;  /* 0x0000000105097824 */ /* 0x000fe200028e0607 */
[----:B------:R-:W-:Y:S01]  /*3bc0*/  ISETP.GT.AND P4, PT, R3, RZ, P1 ;  /* 0x000000ff0300720c */ /* 0x000fe20000f84270 */
[-C--:B------:R-:W-:Y:S01]  /*3bd0*/  FMUL R33, R33, R19.reuse ;  /* 0x0000001321217220 */ /* 0x080fe20000400000 */
[----:B------:R-:W-:Y:S01]  /*3be0*/  F2FP.BF16.F32.PACK_AB R26, RZ, R26 ;  /* 0x0000001aff1a723e */ /* 0x000fe200000010ff */
[-C--:B------:R-:W-:Y:S01]  /*3bf0*/  FMUL R34, R34, R19.reuse ;  /* 0x0000001322227220 */ /* 0x080fe20000400000 */
[----:B------:R-:W-:Y:S01]  /*3c00*/  ISETP.GT.AND P5, PT, R3, RZ, P0 ;  /* 0x000000ff0300720c */ /* 0x000fe200007a4270 */
[----:B------:R-:W-:Y:S01]  /*3c10*/  FMUL R35, R35, R19 ;  /* 0x0000001323237220 */ /* 0x000fe20000400000 */
[----:B------:R-:W-:Y:S01]  /*3c20*/  F2FP.BF16.F32.PACK_AB R27, RZ, R27 ;  /* 0x0000001bff1b723e */ /* 0x000fe200000010ff */
[----:B------:R-:W-:Y:S01]  /*3c30*/  @P2 STG.E.U16 desc[UR36][R8.64], R26 ;  /* 0x0000001a08002986 */ /* 0x000fe2000c101524 */
[----:B------:R-:W-:Y:S01]  /*3c40*/  F2FP.BF16.F32.PACK_AB R28, RZ, R28 ;  /* 0x0000001cff1c723e */ /* 0x000fe200000010ff */
[-C--:B------:R-:W-:Y:S01]  /*3c50*/  FMUL R36, R36, R19.reuse ;  /* 0x0000001324247220 */ /* 0x080fe20000400000 */
[----:B------:R-:W-:Y:S01]  /*3c60*/  ISETP.GT.AND P2, PT, R3, 0x8, P1 ;  /* 0x000000080300780c */ /* 0x000fe20000f44270 */
[----:B------:R-:W-:Y:S01]  /*3c70*/  @P3 STG.E.U16 desc[UR36][R8.64+0x2], R27 ;  /* 0x0000021b08003986 */ /* 0x000fe2000c101524 */
[----:B------:R-:W-:Y:S01]  /*3c80*/  ISETP.GT.AND P1, PT, R4, 0x10, PT ;  /* 0x000000100400780c */ /* 0x000fe20003f24270 */
[----:B------:R-:W-:Y:S01]  /*3c90*/  FMUL R37, R37, R19 ;  /* 0x0000001325257220 */ /* 0x000fe20000400000 */
[----:B------:R-:W-:Y:S01]  /*3ca0*/  F2FP.BF16.F32.PACK_AB R29, RZ, R29 ;  /* 0x0000001dff1d723e */ /* 0x000fe200000010ff */
[----:B------:R-:W-:Y:S01]  /*3cb0*/  @P4 STG.E.U16 desc[UR36][R6.64+0x10], R28 ;  /* 0x0000101c06004986 */ /* 0x000fe2000c101524 */
[C---:B------:R-:W-:Y:S01]  /*3cc0*/  ISETP.GT.AND P3, PT, R3.reuse, 0x8, P0 ;  /* 0x000000080300780c */ /* 0x040fe20000764270 */
[-C--:B------:R-:W-:Y:S01]  /*3cd0*/  FMUL R38, R38, R19.reuse ;  /* 0x0000001326267220 */ /* 0x080fe20000400000 */
[----:B------:R-:W-:Y:S01]  /*3ce0*/  ISETP.GT.AND P0, PT, R4, 0x11, PT ;  /* 0x000000110400780c */ /* 0x000fe20003f04270 */
[----:B------:R-:W-:Y:S01]  /*3cf0*/  @P5 STG.E.U16 desc[UR36][R6.64+0x12], R29 ;  /* 0x0000121d06005986 */ /* 0x000fe2000c101524 */
        /* <DEDUP_REMOVED lines=42> */
[----:B------:R-:W-:Y:S01]  /*3fa0*/  ISETP.GT.AND P5, PT, R3, RZ, P0 ;  /* 0x000000ff0300720c */ /* 0x000fe200007a4270 */
[-C--:B------:R-:W-:Y:S01]  /*3fb0*/  FMUL R52, R52, R19.reuse ;  /* 0x0000001334347220 */ /* 0x080fe20000400000 */
[----:B------:R-:W-:Y:S01]  /*3fc0*/  F2FP.BF16.F32.PACK_AB R38, RZ, R38 ;  /* 0x00000026ff26723e */ /* 0x000fe200000010ff */
[----:B------:R-:W-:Y:S01]  /*3fd0*/  FMUL R53, R53, R19 ;  /* 0x0000001335357220 */ /* 0x000fe20000400000 */
[----:B------:R-:W-:Y:S01]  /*3fe0*/  F2FP.BF16.F32.PACK_AB R39, RZ, R39 ;  /* 0x00000027ff27723e */ /* 0x000fe200000010ff */
[----:B------:R-:W-:Y:S01]  /*3ff0*/  FMUL R54, R54, R19 ;  /* 0x0000001336367220 */ /* 0x000fe20000400000 */
[----:B------:R-:W-:Y:S01]  /*4000*/  F2FP.BF16.F32.PACK_AB R40, RZ, R40 ;  /* 0x00000028ff28723e */ /* 0x000fe200000010ff */
[----:B------:R-:W-:Y:S01]  /*4010*/  @P2 STG.E.U16 desc[UR36][R8.64+0x30], R38 ;  /* 0x0000302608002986 */ /* 0x000fe2000c101524 */
[----:B------:R-:W-:Y:S01]  /*4020*/  F2FP.BF16.F32.PACK_AB R41, RZ, R41 ;  /* 0x00000029ff29723e */ /* 0x000fe200000010ff */
[----:B------:R-:W-:Y:S01]  /*4030*/  FMUL R55, R55, R19 ;  /* 0x0000001337377220 */ /* 0x000fe20000400000 */
[C---:B------:R-:W-:Y:S01]  /*4040*/  ISETP.GT.AND P1, PT, R3.reuse, 0x8, P1 ;  /* 0x000000080300780c */ /* 0x040fe20000f24270 */
[----:B------:R-:W-:Y:S01]  /*4050*/  @P3 STG.E.U16 desc[UR36][R8.64+0x32], R39 ;  /* 0x0000322708003986 */ /* 0x000fe2000c101524 */
[----:B------:R-:W-:-:S02]  /*4060*/  ISETP.GT.AND P2, PT, R3, 0x8, P0 ;  /* 0x000000080300780c */ /* 0x000fc40000744270 */
[C---:B------:R-:W-:Y:S01]  /*4070*/  ISETP.GT.AND P0, PT, R4.reuse, 0x29, PT ;  /* 0x000000290400780c */ /* 0x040fe20003f04270 */
[----:B------:R-:W-:Y:S01]  /*4080*/  @P4 STG.E.U16 desc[UR36][R6.64+0x40], R40 ;  /* 0x0000402806004986 */ /* 0x000fe2000c101524 */
[----:B------:R-:W-:Y:S02]  /*4090*/  ISETP.GT.AND P4, PT, R4, 0x28, PT ;  /* 0x000000280400780c */ /* 0x000fe40003f84270 */
[----:B------:R-:W-:Y:S01]  /*40a0*/  F2FP.BF16.F32.PACK_AB R42, RZ, R42 ;  /* 0x0000002aff2a723e */ /* 0x000fe200000010ff */
[----:B------:R-:W-:Y:S01]  /*40b0*/  @P5 STG.E.U16 desc[UR36][R6.64+0x42], R41 ;  /* 0x0000422906005986 */ /* 0x000fe2000c101524 */
[C---:B------:R-:W-:Y:S02]  /*40c0*/  ISETP.GT.AND P5, PT, R3.reuse, RZ, P4 ;  /* 0x000000ff0300720c */ /* 0x040fe400027a4270 */
[----:B------:R-:W-:Y:S01]  /*40d0*/  ISETP.GT.AND P3, PT, R3, RZ, P0 ;  /* 0x000000ff0300720c */ /* 0x000fe20000764270 */
[----:B------:R-:W-:Y:S01]  /*40e0*/  @P1 STG.E.U16 desc[UR36][R8.64+0x40], R42 ;  /* 0x0000402a08001986 */ /* 0x000fe2000c101524 */
[----:B------:R-:W-:-:S02]  /*40f0*/  F2FP.BF16.F32.PACK_AB R43, RZ, R43 ;  /* 0x0000002bff2b723e */ /* 0x000fc400000010ff */
[----:B------:R-:W-:Y:S02]  /*4100*/  F2FP.BF16.F32.PACK_AB R44, RZ, R44 ;  /* 0x0000002cff2c723e */ /* 0x000fe400000010ff */
[C---:B------:R-:W-:Y:S01]  /*4110*/  ISETP.GT.AND P4, PT, R3.reuse, 0x8, P4 ;  /* 0x000000080300780c */ /* 0x040fe20002784270 */
[----:B------:R-:W-:Y:S01]  /*4120*/  @P2 STG.E.U16 desc[UR36][R8.64+0x42], R43 ;  /* 0x0000422b08002986 */ /* 0x000fe2000c101524 */
[----:B------:R-:W-:Y:S02]  /*4130*/  F2FP.BF16.F32.PACK_AB R45, RZ, R45 ;  /* 0x0000002dff2d723e */ /* 0x000fe400000010ff */
[C---:B------:R-:W-:Y:S01]  /*4140*/  ISETP.GT.AND P2, PT, R4.reuse, 0x31, PT ;  /* 0x000000310400780c */ /* 0x040fe20003f44270 */
[----:B------:R-:W-:Y:S01]  /*4150*/  @P5 STG.E.U16 desc[UR36][R6.64+0x50], R44 ;  /* 0x0000502c06005986 */ /* 0x000fe2000c101524 */
[----:B------:R-:W-:Y:S02]  /*4160*/  ISETP.GT.AND P5, PT, R3, 0x8, P0 ;  /* 0x000000080300780c */ /* 0x000fe400007a4270 */
[C---:B------:R-:W-:Y:S01]  /*4170*/  ISETP.GT.AND P1, PT, R4.reuse, 0x38, PT ;  /* 0x000000380400780c */ /* 0x040fe20003f24270 */
[----:B------:R-:W-:Y:S01]  /*4180*/  @P3 STG.E.U16 desc[UR36][R6.64+0x52], R45 ;  /* 0x0000522d06003986 */ /* 0x000fe2000c101524 */
[----:B------:R-:W-:-:S02]  /*4190*/  ISETP.GT.AND P3, PT, R4, 0x30, PT ;  /* 0x000000300400780c */ /* 0x000fc40003f64270 */
[----:B------:R-:W-:Y:S01]  /*41a0*/  ISETP.GT.AND P0, PT, R4, 0x39, PT ;  /* 0x000000390400780c */ /* 0x000fe20003f04270 */
[----:B------:R-:W-:Y:S01]  /*41b0*/  @P4 IMAD.MOV.U32 R4, RZ, RZ, R8 ;  /* 0x000000ffff044224 */ /* 0x000fe200078e0008 */
[----:B------:R-:W-:Y:S01]  /*41c0*/  F2FP.BF16.F32.PACK_AB R46, RZ, R46 ;  /* 0x0000002eff2e723e */ /* 0x000fe200000010ff */
[----:B------:R-:W-:Y:S01]  /*41d0*/  @P4 IMAD.MOV.U32 R5, RZ, RZ, R9 ;  /* 0x000000ffff054224 */ /* 0x000fe200078e0009 */
[----:B------:R-:W-:Y:S02]  /*41e0*/  F2FP.BF16.F32.PACK_AB R47, RZ, R47 ;  /* 0x0000002fff2f723e */ /* 0x000fe400000010ff */
[----:B------:R-:W-:Y:S02]  /*41f0*/  F2FP.BF16.F32.PACK_AB R48, RZ, R48 ;  /* 0x00000030ff30723e */ /* 0x000fe400000010ff */
[----:B------:R0:W-:Y:S01]  /*4200*/  @P4 STG.E.U16 desc[UR36][R4.64+0x50], R46 ;  /* 0x0000502e04004986 */ /* 0x0001e2000c101524 */
[----:B------:R-:W-:Y:S02]  /*4210*/  ISETP.GT.AND P4, PT, R3, RZ, P2 ;  /* 0x000000ff0300720c */ /* 0x000fe40001784270 */
[----:B------:R-:W-:-:S02]  /*4220*/  F2FP.BF16.F32.PACK_AB R49, RZ, R49 ;  /* 0x00000031ff31723e */ /* 0x000fc400000010ff */
[----:B------:R-:W-:Y:S02]  /*4230*/  ISETP.GT.AND P2, PT, R3, 0x8, P2 ;  /* 0x000000080300780c */ /* 0x000fe40001744270 */
[----:B------:R-:W-:Y:S02]  /*4240*/  F2FP.BF16.F32.PACK_AB R50, RZ, R50 ;  /* 0x00000032ff32723e */ /* 0x000fe400000010ff */
[----:B------:R-:W-:Y:S02]  /*4250*/  F2FP.BF16.F32.PACK_AB R51, RZ, R51 ;  /* 0x00000033ff33723e */ /* 0x000fe400000010ff */
[----:B------:R-:W-:Y:S01]  /*4260*/  F2FP.BF16.F32.PACK_AB R52, RZ, R52 ;  /* 0x00000034ff34723e */ /* 0x000fe200000010ff */
[----:B0-----:R-:W-:Y:S01]  /*4270*/  @P5 IMAD.MOV.U32 R4, RZ, RZ, R8 ;  /* 0x000000ffff045224 */ /* 0x001fe200078e0008 */
[----:B------:R-:W-:Y:S01]  /*4280*/  F2FP.BF16.F32.PACK_AB R53, RZ, R53 ;  /* 0x00000035ff35723e */ /* 0x000fe200000010ff */
[----:B------:R-:W-:Y:S01]  /*4290*/  @P5 IMAD.MOV.U32 R5, RZ, RZ, R9 ;  /* 0x000000ffff055224 */ /* 0x000fe200078e0009 */
[----:B------:R-:W-:-:S02]  /*42a0*/  F2FP.BF16.F32.PACK_AB R54, RZ, R54 ;  /* 0x00000036ff36723e */ /* 0x000fc400000010ff */
[----:B------:R-:W-:Y:S02]  /*42b0*/  F2FP.BF16.F32.PACK_AB R55, RZ, R55 ;  /* 0x00000037ff37723e */ /* 0x000fe400000010ff */
[----:B------:R0:W-:Y:S01]  /*42c0*/  @P5 STG.E.U16 desc[UR36][R4.64+0x52], R47 ;  /* 0x0000522f04005986 */ /* 0x0001e2000c101524 */
[C---:B------:R-:W-:Y:S02]  /*42d0*/  ISETP.GT.AND P5, PT, R3.reuse, RZ, P3 ;  /* 0x000000ff0300720c */ /* 0x040fe40001fa4270 */
[----:B------:R-:W-:-:S11]  /*42e0*/  ISETP.GT.AND P3, PT, R3, 0x8, P3 ;  /* 0x000000080300780c */ /* 0x000fd60001f64270 */
[----:B0-----:R-:W-:Y:S02]  /*42f0*/  @P5 IMAD.MOV.U32 R4, RZ, RZ, R6 ;  /* 0x000000ffff045224 */ /* 0x001fe400078e0006 */
[----:B------:R-:W-:-:S05]  /*4300*/  @P5 IMAD.MOV.U32 R5, RZ, RZ, R7 ;  /* 0x000000ffff055224 */ /* 0x000fca00078e0007 */
[----:B------:R0:W-:Y:S01]  /*4310*/  @P5 STG.E.U16 desc[UR36][R4.64+0x60], R48 ;  /* 0x0000603004005986 */ /* 0x0001e2000c101524 */
[C---:B------:R-:W-:Y:S02]  /*4320*/  ISETP.GT.AND P5, PT, R3.reuse, RZ, P0 ;  /* 0x000000ff0300720c */ /* 0x040fe400007a4270 */
[----:B------:R-:W-:Y:S01]  /*4330*/  ISETP.GT.AND P0, PT, R3, 0x8, P0 ;  /* 0x000000080300780c */ /* 0x000fe20000704270 */
[----:B0-----:R-:W-:Y:S02]  /*4340*/  @P4 IMAD.MOV.U32 R4, RZ, RZ, R6 ;  /* 0x000000ffff044224 */ /* 0x001fe400078e0006 */
[----:B------:R-:W-:-:S05]  /*4350*/  @P4 IMAD.MOV.U32 R5, RZ, RZ, R7 ;  /* 0x000000ffff054224 */ /* 0x000fca00078e0007 */
[----:B------:R0:W-:Y:S01]  /*4360*/  @P4 STG.E.U16 desc[UR36][R4.64+0x62], R49 ;  /* 0x0000623104004986 */ /* 0x0001e2000c101524 */
[C---:B------:R-:W-:Y:S02]  /*4370*/  ISETP.GT.AND P4, PT, R3.reuse, RZ, P1 ;  /* 0x000000ff0300720c */ /* 0x040fe40000f84270 */
[----:B------:R-:W-:Y:S01]  /*4380*/  ISETP.GT.AND P1, PT, R3, 0x8, P1 ;  /* 0x000000080300780c */ /* 0x000fe20000f24270 */
[----:B0-----:R-:W-:Y:S02]  /*4390*/  @P3 IMAD.MOV.U32 R4, RZ, RZ, R8 ;  /* 0x000000ffff043224 */ /* 0x001fe400078e0008 */
[----:B------:R-:W-:-:S05]  /*43a0*/  @P3 IMAD.MOV.U32 R5, RZ, RZ, R9 ;  /* 0x000000ffff053224 */ /* 0x000fca00078e0009 */
[----:B------:R0:W-:Y:S02]  /*43b0*/  @P3 STG.E.U16 desc[UR36][R4.64+0x60], R50 ;  /* 0x0000603204003986 */ /* 0x0001e4000c101524 */
[----:B0-----:R-:W-:Y:S02]  /*43c0*/  @P2 IMAD.MOV.U32 R4, RZ, RZ, R8 ;  /* 0x000000ffff042224 */ /* 0x001fe400078e0008 */
[----:B------:R-:W-:-:S05]  /*43d0*/  @P2 IMAD.MOV.U32 R5, RZ, RZ, R9 ;  /* 0x000000ffff052224 */ /* 0x000fca00078e0009 */
[----:B------:R0:W-:Y:S02]  /*43e0*/  @P2 STG.E.U16 desc[UR36][R4.64+0x62], R51 ;  /* 0x0000623304002986 */ /* 0x0001e4000c101524 */
[----:B0-----:R-:W-:Y:S02]  /*43f0*/  @P4 IMAD.MOV.U32 R4, RZ, RZ, R6 ;  /* 0x000000ffff044224 */ /* 0x001fe400078e0006 */
[----:B------:R-:W-:-:S05]  /*4400*/  @P4 IMAD.MOV.U32 R5, RZ, RZ, R7 ;  /* 0x000000ffff054224 */ /* 0x000fca00078e0007 */
[----:B------:R0:W-:Y:S04]  /*4410*/  @P4 STG.E.U16 desc[UR36][R4.64+0x70], R52 ;  /* 0x0000703404004986 */ /* 0x0001e8000c101524 */
[----:B------:R1:W-:Y:S01]  /*4420*/  @P5 STG.E.U16 desc[UR36][R6.64+0x72], R53 ;  /* 0x0000723506005986 */ /* 0x0003e2000c101524 */
[----:B0-----:R-:W-:Y:S02]  /*4430*/  @P1 IMAD.MOV.U32 R4, RZ, RZ, R8 ;  /* 0x000000ffff041224 */ /* 0x001fe400078e0008 */
[----:B------:R-:W-:-:S05]  /*4440*/  @P1 IMAD.MOV.U32 R5, RZ, RZ, R9 ;  /* 0x000000ffff051224 */ /* 0x000fca00078e0009 */
[----:B------:R1:W-:Y:S04]  /*4450*/  @P1 STG.E.U16 desc[UR36][R4.64+0x70], R54 ;  /* 0x0000703604001986 */ /* 0x0003e8000c101524 */
[----:B------:R1:W-:Y:S02]  /*4460*/  @P0 STG.E.U16 desc[UR36][R8.64+0x72], R55 ;  /* 0x0000723708000986 */ /* 0x0003e4000c101524 */
.L_x_90:
[----:B------:R-:W-:Y:S05]  /*4470*/  BSYNC B0 ;  /* 0x0000000000007941 */ /* 0x000fea0003800000 */
.L_x_28:
[----:B------:R-:W-:Y:S01]  /*4480*/  IADD3 R16, P0, R16, UR38, RZ ;  /* 0x0000002610107c10 */ /* 0x000fe2000ff1e0ff */
[----:B------:R-:W-:Y:S01]  /*4490*/  ULDC.64 UR4, c[0x0][0x650] ;  /* 0x0001940000047ab9 */ /* 0x000fe20000000a00 */
[----:B------:R-:W-:Y:S01]  /*44a0*/  PRMT R3, RZ, 0x7610, R3 ;  /* 0x00007610ff037816 */ /* 0x000fe20000000003 */
[----:B------:R-:W-:Y:S01]  /*44b0*/  IMAD.MOV.U32 R68, RZ, RZ, -0x1 ;  /* 0xffffffffff447424 */ /* 0x000fe200078e00ff */
[----:B------:R-:W-:Y:S01]  /*44c0*/  IADD3.X R17, R17, UR41, RZ, P0, !PT ;  /* 0x0000002911117c10 */ /* 0x000fe200087fe4ff */
[----:B------:R-:W-:Y:S01]  /*44d0*/  IMAD.MOV.U32 R67, RZ, RZ, -0x1 ;  /* 0xffffffffff437424 */ /* 0x000fe200078e00ff */
[----:B------:R-:W-:-:S04]  /*44e0*/  ISETP.GE.U32.AND P0, PT, R16, UR4, PT ;  /* 0x0000000410007c0c */ /* 0x000fc8000bf06070 */
[----:B------:R-:W-:-:S13]  /*44f0*/  ISETP.GE.U32.AND.EX P0, PT, R17, UR5, PT, P0 ;  /* 0x0000000511007c0c */ /* 0x000fda000bf06100 */
[----:B------:R-:W-:Y:S05]  /*4500*/  @P0 BRA `(.L_x_91) ;  /* 0x00000004004c0947 */ /* 0x000fea0003800000 */
[----:B-12-4-:R-:W1:Y:S01]  /*4510*/  LDC.64 R10, c[0x0][0x628] ;  /* 0x00018a00ff0a7b82 */ /* 0x016e620000000a00 */
[----:B---3--:R-:W2:Y:S01]  /*4520*/  S2R R12, SR_CTAID.X ;  /* 0x00000000000c7919 */ /* 0x008ea20000002500 */
[----:B------:R-:W-:Y:S02]  /*4530*/  IMAD.MOV.U32 R8, RZ, RZ, R16 ;  /* 0x000000ffff087224 */ /* 0x000fe400078e0010 */
[----:B------:R-:W-:Y:S01]  /*4540*/  IMAD.MOV.U32 R9, RZ, RZ, R17 ;  /* 0x000000ffff097224 */ /* 0x000fe200078e0011 */
[----:B------:R-:W3:Y:S03]  /*4550*/  S2R R20, SR_CTAID.Y ;  /* 0x0000000000147919 */ /* 0x000ee60000002600 */
[----:B------:R-:W4:Y:S08]  /*4560*/  LDC R0, c[0x0][0x630] ;  /* 0x00018c00ff007b82 */ /* 0x000f300000000800 */
[----:B------:R-:W0:Y:S01]  /*4570*/  LDC.64 R14, c[0x0][0x620] ;  /* 0x00018800ff0e7b82 */ /* 0x000e220000000a00 */
[----:B-1----:R-:W-:-:S04]  /*4580*/  ISETP.NE.U32.AND P0, PT, R10, RZ, PT ;  /* 0x000000ff0a00720c */ /* 0x002fc80003f05070 */
[----:B------:R-:W-:-:S13]  /*4590*/  ISETP.NE.AND.EX P0, PT, R11, RZ, PT, P0 ;  /* 0x000000ff0b00720c */ /* 0x000fda0003f05300 */
[----:B0-234-:R-:W-:Y:S05]  /*45a0*/  @!P0 BRA `(.L_x_92) ;  /* 0x0000000000288947 */ /* 0x01dfea0003800000 */
        /* <DEDUP_REMOVED lines=10> */
.L_x_92:
[-CC-:B------:R-:W-:Y:S01]  /*4650*/  SHF.R.U64 R67, R8, R0.reuse, R9.reuse ;  /* 0x0000000008437219 */ /* 0x180fe20000001209 */
[----:B------:R-:W0:Y:S01]  /*4660*/  LDC.64 R26, c[0x0][0x640] ;  /* 0x00019000ff1a7b82 */ /* 0x000e220000000a00 */
[----:B------:R-:W-:Y:S01]  /*4670*/  SHF.R.U32.HI R0, RZ, R0, R9 ;  /* 0x00000000ff007219 */ /* 0x000fe20000011609 */
[----:B------:R-:W-:Y:S01]  /*4680*/  ULDC UR4, c[0x0][0x150] ;  /* 0x0000540000047ab9 */ /* 0x000fe20000000800 */
[----:B------:R-:W-:Y:S02]  /*4690*/  IADD3 R3, P0, RZ, -R67, RZ ;  /* 0x80000043ff037210 */ /* 0x000fe40007f1e0ff */
[----:B------:R-:W-:-:S03]  /*46a0*/  I2FP.F32.U32 R7, R12 ;  /* 0x0000000c00077245 */ /* 0x000fc60000201000 */
[----:B------:R-:W1:Y:S01]  /*46b0*/  LDC R6, c[0x0][0x618] ;  /* 0x00018600ff067b82 */ /* 0x000e620000000800 */
[----:B------:R-:W-:Y:S02]  /*46c0*/  IMAD.X R5, RZ, RZ, ~R0, P0 ;  /* 0x000000ffff057224 */ /* 0x000fe400000e0e00 */
[----:B------:R-:W-:Y:S01]  /*46d0*/  FMUL R7, R7, UR4 ;  /* 0x0000000407077c20 */ /* 0x000fe20008400000 */
[----:B------:R-:W-:Y:S01]  /*46e0*/  ULDC UR4, c[0x0][0x154] ;  /* 0x0000550000047ab9 */ /* 0x000fe20000000800 */
[-C--:B------:R-:W-:Y:S02]  /*46f0*/  IMAD R0, R5, R14.reuse, RZ ;  /* 0x0000000e05007224 */ /* 0x080fe400078e02ff */
[C---:B------:R-:W-:Y:S01]  /*4700*/  IMAD.WIDE.U32 R4, R3.reuse, R14, R16 ;  /* 0x0000000e03047225 */ /* 0x040fe200078e0010 */
[----:B------:R-:W2:Y:S01]  /*4710*/  LDC R8, c[0x0][0x608] ;  /* 0x00018200ff087b82 */ /* 0x000ea20000000800 */
[----:B------:R-:W3:Y:S02]  /*4720*/  F2I.U32.TRUNC.NTZ R7, R7 ;  /* 0x0000000700077305 */ /* 0x000ee4000020f000 */
[----:B------:R-:W-:Y:S01]  /*4730*/  IMAD R3, R3, R15, R0 ;  /* 0x0000000f03037224 */ /* 0x000fe200078e0200 */
[----:B------:R-:W-:-:S03]  /*4740*/  I2FP.F32.U32 R0, R20 ;  /* 0x0000001400007245 */ /* 0x000fc60000201000 */
[----:B------:R-:W-:Y:S01]  /*4750*/  IMAD.IADD R3, R5, 0x1, R3 ;  /* 0x0000000105037824 */ /* 0x000fe200078e0203 */
[----:B------:R-:W4:Y:S01]  /*4760*/  LDC R11, c[0x0][0x658] ;  /* 0x00019600ff0b7b82 */ /* 0x000f220000000800 */
[----:B0-----:R-:W-:-:S04]  /*4770*/  ISETP.NE.U32.AND P0, PT, R26, RZ, PT ;  /* 0x000000ff1a00720c */ /* 0x001fc80003f05070 */
[----:B------:R-:W-:-:S03]  /*4780*/  ISETP.NE.AND.EX P0, PT, R27, RZ, PT, P0 ;  /* 0x000000ff1b00720c */ /* 0x000fc60003f05300 */
[----:B------:R-:W0:Y:S01]  /*4790*/  LDC R9, c[0x0][0x144] ;  /* 0x00005100ff097b82 */ /* 0x000e220000000800 */
[-C--:B-1----:R-:W-:Y:S01]  /*47a0*/  SHF.R.U64 R10, R4, R6.reuse, R3 ;  /* 0x00000006040a7219 */ /* 0x082fe20000001203 */
[----:B---3--:R-:W-:Y:S01]  /*47b0*/  IMAD.MOV R7, RZ, RZ, -R7 ;  /* 0x000000ffff077224 */ /* 0x008fe200078e0a07 */
[----:B------:R-:W-:Y:S01]  /*47c0*/  SHF.R.U32.HI R3, RZ, R6, R3 ;  /* 0x00000006ff037219 */ /* 0x000fe20000011603 */
[----:B------:R-:W-:-:S04]  /*47d0*/  FMUL R6, R0, UR4 ;  /* 0x0000000400067c20 */ /* 0x000fc80008400000 */
[----:B------:R-:W1:Y:S01]  /*47e0*/  LDC R21, c[0x0][0x148] ;  /* 0x00005200ff157b82 */ /* 0x000e620000000800 */
[----:B------:R3:W0:Y:S01]  /*47f0*/  F2I.U32.TRUNC.NTZ R14, R6 ;  /* 0x00000006000e7305 */ /* 0x000622000020f000 */
[-CC-:B--2---:R-:W-:Y:S02]  /*4800*/  SHF.R.U64 R13, R10, R8.reuse, R3.reuse ;  /* 0x000000080a0d7219 */ /* 0x184fe40000001203 */
[----:B------:R-:W-:-:S04]  /*4810*/  SHF.R.U32.HI R0, RZ, R8, R3 ;  /* 0x00000008ff007219 */ /* 0x000fc80000011603 */
[----:B-----5:R-:W2:Y:S01]  /*4820*/  LDC R24, c[0x0][0x648] ;  /* 0x00019200ff187b82 */ /* 0x020ea20000000800 */
[-CC-:B----4-:R-:W-:Y:S02]  /*4830*/  SHF.R.U64 R15, R13, R11.reuse, R0.reuse ;  /* 0x0000000b0d0f7219 */ /* 0x190fe40000001200 */
[----:B------:R-:W-:-:S03]  /*4840*/  SHF.R.U32.HI R5, RZ, R11, R0 ;  /* 0x0000000bff057219 */ /* 0x000fc60000011600 */
[----:B------:R-:W-:Y:S02]  /*4850*/  IMAD.MOV.U32 R4, RZ, RZ, R15 ;  /* 0x000000ffff047224 */ /* 0x000fe400078e000f */
[----:B------:R-:W4:Y:S01]  /*4860*/  LDC R28, c[0x0][0x638] ;  /* 0x00018e00ff1c7b82 */ /* 0x000f220000000800 */
[----:B0-----:R-:W-:-:S07]  /*4870*/  IMAD R25, R9, R7, R12 ;  /* 0x0000000709197224 */ /* 0x001fce00078e020c */
[----:B------:R-:W0:Y:S08]  /*4880*/  LDC R29, c[0x0][0x610] ;  /* 0x00018400ff1d7b82 */ /* 0x000e300000000800 */
[----:B------:R-:W0:Y:S01]  /*4890*/  LDC R30, c[0x0][0x600] ;  /* 0x00018000ff1e7b82 */ /* 0x000e220000000800 */
[----:B-123--:R-:W-:Y:S05]  /*48a0*/  @!P0 BRA `(.L_x_93) ;  /* 0x0000000000288947 */ /* 0x00efea0003800000 */
        /* <DEDUP_REMOVED lines=10> */
.L_x_93:
[----:B------:R-:W-:Y:S01]  /*4950*/  ISETP.NE.AND P0, PT, R2, 0x1, PT ;  /* 0x000000010200780c */ /* 0x000fe20003f05270 */
[----:B------:R-:W-:Y:S01]  /*4960*/  IMAD.MOV R14, RZ, RZ, -R14 ;  /* 0x000000ffff0e7224 */ /* 0x000fe200078e0a0e */
[----:B------:R-:W-:Y:S02]  /*4970*/  SHF.R.U64 R3, R4, R24, R5 ;  /* 0x0000001804037219 */ /* 0x000fe40000001205 */
[----:B------:R-:W-:Y:S02]  /*4980*/  LOP3.LUT R0, R13, R64, RZ, 0xc0, !PT ;  /* 0x000000400d007212 */ /* 0x000fe400078ec0ff */
[----:B------:R-:W-:Y:S01]  /*4990*/  LOP3.LUT R10, R10, R63, RZ, 0xc0, !PT ;  /* 0x0000003f0a0a7212 */ /* 0x000fe200078ec0ff */
[----:B------:R-:W-:Y:S02]  /*49a0*/  IMAD.MOV R4, RZ, RZ, -R3 ;  /* 0x000000ffff047224 */ /* 0x000fe400078e0a03 */
[----:B------:R-:W-:Y:S02]  /*49b0*/  IMAD R0, R59, R3, R0 ;  /* 0x000000033b007224 */ /* 0x000fe400078e0200 */
[----:B----4-:R-:W-:-:S02]  /*49c0*/  IMAD R3, R4, R28, R15 ;  /* 0x0000001c04037224 */ /* 0x010fc400078e020f */
[----:B------:R-:W-:Y:S02]  /*49d0*/  @P0 IMAD R25, R21, R14, R20 ;  /* 0x0000000e15190224 */ /* 0x000fe400078e0214 */
[----:B0-----:R-:W-:Y:S02]  /*49e0*/  IMAD R5, R3, R30, R10 ;  /* 0x0000001e03057224 */ /* 0x001fe400078e020a */
[----:B------:R-:W-:Y:S02]  /*49f0*/  IMAD R0, R0, R29, R25 ;  /* 0x0000001d00007224 */ /* 0x000fe400078e0219 */
[----:B------:R-:W-:-:S03]  /*4a00*/  IMAD.MOV.U32 R4, RZ, RZ, 0x1 ;  /* 0x00000001ff047424 */ /* 0x000fc600078e00ff */
[----:B------:R-:W-:Y:S02]  /*4a10*/  SEL R68, R5, R0, !P0 ;  /* 0x0000000005447207 */ /* 0x000fe40004000000 */
[----:B------:R-:W-:Y:S02]  /*4a20*/  PRMT R3, R4, 0x7610, R3 ;  /* 0x0000761004037816 */ /* 0x000fe40000000003 */
[----:B------:R-:W-:-:S07]  /*4a30*/  SEL R0, R0, R5, !P0 ;  /* 0x0000000500007207 */ /* 0x000fce0004000000 */
.L_x_91:
[----:B------:R-:W-:Y:S01]  /*4a40*/  LOP3.LUT P0, RZ, R3, 0xff, RZ, 0xc0, !PT ;  /* 0x000000ff03ff7812 */ /* 0x000fe2000780c0ff */
[----:B------:R-:W-:Y:S01]  /*4a50*/  UIMAD.WIDE.U32 UR4, UR42, -0x33333333, URZ ;  /* 0xcccccccd2a0478a5 */ /* 0x000fe2000f8e003f */
[----:B------:R-:W-:-:S03]  /*4a60*/  IMAD.MOV.U32 R69, RZ, RZ, R0 ;  /* 0x000000ffff457224 */ /* 0x000fc600078e0000 */
[----:B------:R-:W-:-:S04]  /*4a70*/  USHF.R.U32.HI UR4, URZ, 0x2, UR5 ;  /* 0x000000023f047899 */ /* 0x000fc80008011605 */
[----:B------:R-:W-:-:S04]  /*4a80*/  UIMAD UR42, UR4, -0x5, UR42 ;  /* 0xfffffffb042a78a4 */ /* 0x000fc8000f8e022a */
[----:B------:R-:W-:Y:S08]  /*4a90*/  @P0 BRA `(.L_x_94) ;  /* 0xffffffc400d00947 */ /* 0x000ff0000383ffff */
[----:B------:R-:W-:Y:S05]  /*4aa0*/  EXIT ;  /* 0x000000000000794d */ /* 0x000fea0003800000 */
.L_x_3:
        /* <DEDUP_REMOVED lines=26> */
.L_x_96:
[--C-:B------:R-:W-:Y:S01]  /*4c50*/  SHF.R.U64 R14, R12, R20, R13.reuse ;  /* 0x000000140c0e7219 */ /* 0x100fe2000000120d */
[----:B------:R-:W0:Y:S01]  /*4c60*/  LDC R24, c[0x0][0x618] ;  /* 0x00018600ff187b82 */ /* 0x000e220000000800 */
[----:B------:R-:W-:Y:S01]  /*4c70*/  I2FP.F32.U32 R8, R6 ;  /* 0x0000000600087245 */ /* 0x000fe20000201000 */
[----:B------:R-:W-:Y:S01]  /*4c80*/  ULDC UR4, c[0x0][0x150] ;  /* 0x0000540000047ab9 */ /* 0x000fe20000000800 */
[----:B------:R-:W-:Y:S02]  /*4c90*/  SHF.R.U32.HI R7, RZ, R20, R13 ;  /* 0x00000014ff077219 */ /* 0x000fe4000001160d */
[----:B------:R-:W-:Y:S01]  /*4ca0*/  IADD3 R11, P0, RZ, -R14, RZ ;  /* 0x8000000eff0b7210 */ /* 0x000fe20007f1e0ff */
[----:B------:R-:W-:Y:S01]  /*4cb0*/  FMUL R13, R8, UR4 ;  /* 0x00000004080d7c20 */ /* 0x000fe20008400000 */
[----:B------:R-:W-:Y:S01]  /*4cc0*/  ULDC UR4, c[0x0][0x154] ;  /* 0x0000550000047ab9 */ /* 0x000fe20000000800 */
[----:B------:R-:W1:Y:S02]  /*4cd0*/  LDC.64 R26, c[0x0][0x640] ;  /* 0x00019000ff1a7b82 */ /* 0x000e640000000a00 */
[----:B------:R-:W-:-:S02]  /*4ce0*/  IMAD.X R7, RZ, RZ, ~R7, P0 ;  /* 0x000000ffff077224 */ /* 0x000fc400000e0e07 */
[----:B------:R-:W2:Y:S01]  /*4cf0*/  F2I.U32.TRUNC.NTZ R13, R13 ;  /* 0x0000000d000d7305 */ /* 0x000ea2000020f000 */
[----:B------:R-:W-:-:S03]  /*4d00*/  IMAD.WIDE.U32 R8, R11, R22, R16 ;  /* 0x000000160b087225 */ /* 0x000fc600078e0010 */
[----:B------:R-:W3:Y:S01]  /*4d10*/  LDC R15, c[0x0][0x144] ;  /* 0x00005100ff0f7b82 */ /* 0x000ee20000000800 */
[----:B------:R-:W-:-:S04]  /*4d20*/  IMAD R10, R7, R22, RZ ;  /* 0x00000016070a7224 */ /* 0x000fc800078e02ff */
[----:B------:R-:W-:Y:S02]  /*4d30*/  IMAD R7, R11, R23, R10 ;  /* 0x000000170b077224 */ /* 0x000fe400078e020a */
[----:B------:R-:W-:Y:S01]  /*4d40*/  IMAD.MOV.U32 R10, RZ, RZ, -0x1 ;  /* 0xffffffffff0a7424 */ /* 0x000fe200078e00ff */
[----:B------:R-:W4:Y:S01]  /*4d50*/  LDC R20, c[0x0][0x608] ;  /* 0x00018200ff147b82 */ /* 0x000f220000000800 */
[----:B------:R-:W-:Y:S01]  /*4d60*/  IMAD.IADD R7, R9, 0x1, R7 ;  /* 0x0000000109077824 */ /* 0x000fe200078e0207 */
[----:B------:R-:W-:-:S04]  /*4d70*/  I2FP.F32.U32 R9, R5 ;  /* 0x0000000500097245 */ /* 0x000fc80000201000 */
[-C--:B0-----:R-:W-:Y:S01]  /*4d80*/  SHF.R.U64 R12, R8, R24.reuse, R7 ;  /* 0x00000018080c7219 */ /* 0x081fe20000001207 */
[----:B--2---:R-:W-:Y:S01]  /*4d90*/  IMAD.MOV R8, RZ, RZ, -R13 ;  /* 0x000000ffff087224 */ /* 0x004fe200078e0a0d */
[----:B------:R-:W0:Y:S01]  /*4da0*/  LDC R11, c[0x0][0x658] ;  /* 0x00019600ff0b7b82 */ /* 0x000e220000000800 */
[----:B-1----:R-:W-:Y:S01]  /*4db0*/  ISETP.NE.U32.AND P0, PT, R26, RZ, PT ;  /* 0x000000ff1a00720c */ /* 0x002fe20003f05070 */
[----:B------:R-:W-:Y:S01]  /*4dc0*/  FMUL R9, R9, UR4 ;  /* 0x0000000409097c20 */ /* 0x000fe20008400000 */
[----:B------:R-:W-:Y:S02]  /*4dd0*/  SHF.R.U32.HI R7, RZ, R24, R7 ;  /* 0x00000018ff077219 */ /* 0x000fe40000011607 */
[----:B------:R-:W-:-:S03]  /*4de0*/  ISETP.NE.AND.EX P0, PT, R27, RZ, PT, P0 ;  /* 0x000000ff1b00720c */ /* 0x000fc60003f05300 */
[----:B------:R-:W1:Y:S01]  /*4df0*/  LDC R22, c[0x0][0x148] ;  /* 0x00005200ff167b82 */ /* 0x000e620000000800 */
[----:B---3--:R-:W-:Y:S02]  /*4e00*/  IMAD R23, R15, R8, R6 ;  /* 0x000000080f177224 */ /* 0x008fe400078e0206 */
[----:B------:R-:W-:-:S05]  /*4e10*/  IMAD.MOV.U32 R8, RZ, RZ, 0x1 ;  /* 0x00000001ff087424 */ /* 0x000fca00078e00ff */
[----:B------:R-:W2:Y:S01]  /*4e20*/  LDC R21, c[0x0][0x600] ;  /* 0x00018000ff157b82 */ /* 0x000ea20000000800 */
[-CC-:B----4-:R-:W-:Y:S02]  /*4e30*/  SHF.R.U64 R15, R12, R20.reuse, R7.reuse ;  /* 0x000000140c0f7219 */ /* 0x190fe40000001207 */
[----:B------:R-:W-:Y:S02]  /*4e40*/  SHF.R.U32.HI R6, RZ, R20, R7 ;  /* 0x00000014ff067219 */ /* 0x000fe40000011607 */
[----:B------:R3:W4:Y:S03]  /*4e50*/  F2I.U32.TRUNC.NTZ R20, R9 ;  /* 0x0000000900147305 */ /* 0x000726000020f000 */
[----:B------:R-:W1:Y:S01]  /*4e60*/  LDC R25, c[0x0][0x648] ;  /* 0x00019200ff197b82 */ /* 0x000e620000000800 */
[-C--:B0-----:R-:W-:Y:S02]  /*4e70*/  SHF.R.U64 R19, R15, R11.reuse, R6 ;  /* 0x0000000b0f137219 */ /* 0x081fe40000001206 */
[----:B------:R-:W-:-:S02]  /*4e80*/  SHF.L.U32 R10, R10, R11, RZ ;  /* 0x0000000b0a0a7219 */ /* 0x000fc400000006ff */
[-C--:B------:R-:W-:Y:S01]  /*4e90*/  SHF.R.U32.HI R7, RZ, R11.reuse, R6 ;  /* 0x0000000bff077219 */ /* 0x080fe20000011606 */
[----:B------:R-:W-:Y:S01]  /*4ea0*/  IMAD.MOV.U32 R6, RZ, RZ, R19 ;  /* 0x000000ffff067224 */ /* 0x000fe200078e0013 */
[----:B------:R-:W-:Y:S01]  /*4eb0*/  SHF.L.U32 R24, R8, R11, RZ ;  /* 0x0000000b08187219 */ /* 0x000fe200000006ff */
[----:B------:R-:W0:Y:S01]  /*4ec0*/  LDC R28, c[0x0][0x638] ;  /* 0x00018e00ff1c7b82 */ /* 0x000e220000000800 */
[----:B------:R-:W-:-:S07]  /*4ed0*/  LOP3.LUT R30, RZ, R10, RZ, 0x33, !PT ;  /* 0x0000000aff1e7212 */ /* 0x000fce00078e33ff */
[----:B------:R-:W0:Y:S01]  /*4ee0*/  LDC R29, c[0x0][0x610] ;  /* 0x00018400ff1d7b82 */ /* 0x000e220000000800 */
[----:B---34-:R-:W-:Y:S05]  /*4ef0*/  @!P0 BRA `(.L_x_97) ;  /* 0x0000000000288947 */ /* 0x018fea0003800000 */
[----:B------:R-:W3:Y:S02]  /*4f00*/  LDC R6, c[0x0][0x64c] ;  /* 0x00019300ff067b82 */ /* 0x000ee40000000800 */
[----:B---3--:R-:W-:-:S05]  /*4f10*/  IADD3 R11, P0, R19, R6, RZ ;  /* 0x00000006130b7210 */ /* 0x008fca0007f1e0ff */
        /* <DEDUP_REMOVED lines=8> */
.L_x_97:
[----:B------:R-:W-:Y:S01]  /*4fa0*/  ISETP.NE.AND P0, PT, R2, 0x1, PT ;  /* 0x000000010200780c */ /* 0x000fe20003f05270 */
[----:B--2---:R-:W-:Y:S01]  /*4fb0*/  VIADD R9, R21, 0xffffffff ;  /* 0xffffffff15097836 */ /* 0x004fe20000000000 */
[----:B-1----:R-:W-:Y:S01]  /*4fc0*/  SHF.R.U64 R7, R6, R25, R7 ;  /* 0x0000001906077219 */ /* 0x002fe20000001207 */
[----:B------:R-:W-:Y:S01]  /*4fd0*/  IMAD.MOV R20, RZ, RZ, -R20 ;  /* 0x000000ffff147224 */ /* 0x000fe200078e0a14 */
[----:B------:R-:W-:Y:S02]  /*4fe0*/  LOP3.LUT R6, R15, R30, RZ, 0xc0, !PT ;  /* 0x0000001e0f067212 */ /* 0x000fe400078ec0ff */
[----:B------:R-:W-:Y:S01]  /*4ff0*/  LOP3.LUT R12, R12, R9, RZ, 0xc0, !PT ;  /* 0x000000090c0c7212 */ /* 0x000fe200078ec0ff */
[----:B------:R-:W-:Y:S02]  /*5000*/  IMAD.MOV R8, RZ, RZ, -R7 ;  /* 0x000000ffff087224 */ /* 0x000fe400078e0a07 */
[----:B------:R-:W-:Y:S02]  /*5010*/  IMAD R6, R24, R7, R6 ;  /* 0x0000000718067224 */ /* 0x000fe400078e0206 */
[----:B------:R-:W-:-:S02]  /*5020*/  IMAD.MOV.U32 R9, RZ, RZ, 0x1 ;  /* 0x00000001ff097424 */ /* 0x000fc400078e00ff */
[----:B------:R-:W-:Y:S02]  /*5030*/  @P0 IMAD R23, R22, R20, R5 ;  /* 0x0000001416170224 */ /* 0x000fe400078e0205 */
[----:B0-----:R-:W-:Y:S02]  /*5040*/  IMAD R5, R8, R28, R19 ;  /* 0x0000001c08057224 */ /* 0x001fe400078e0213 */
[----:B------:R-:W-:Y:S02]  /*5050*/  IMAD R19, R6, R29, R23 ;  /* 0x0000001d06137224 */ /* 0x000fe400078e0217 */
[----:B------:R-:W-:Y:S02]  /*5060*/  IMAD R6, R5, R21, R12 ;  /* 0x0000001505067224 */ /* 0x000fe400078e020c */
[----:B------:R-:W-:-:S03]  /*5070*/  IMAD.MOV.U32 R8, RZ, RZ, R14 ;  /* 0x000000ffff087224 */ /* 0x000fc600078e000e */
[----:B------:R-:W-:Y:S02]  /*5080*/  SEL R20, R6, R19, !P0 ;  /* 0x0000001306147207 */ /* 0x000fe40004000000 */
[----:B------:R-:W-:-:S07]  /*5090*/  SEL R19, R19, R6, !P0 ;  /* 0x0000000613137207 */ /* 0x000fce0004000000 */
.L_x_95:
[----:B------:R-:W-:-:S08]  /*50a0*/  NOP ;  /* 0x0000000000007918 */ /* 0x000fd00000000000 */
[----:B------:R-:W0:-:S00]  /*50b0*/  USETMAXREG.DEALLOC.CTAPOOL 0x28 ;  /* 0x00000028000079c8 */ /* 0x000e0000080e0500 */
[----:B0-----:R-:W-:-:S13]  /*50c0*/  ISETP.NE.AND P0, PT, R0, RZ, PT ;  /* 0x000000ff0000720c */ /* 0x001fda0003f05270 */
[----:B------:R-:W-:Y:S05]  /*50d0*/  @P0 EXIT ;  /* 0x000000000000094d */ /* 0x000fea0003800000 */
[----:B------:R-:W-:Y:S01]  /*50e0*/  LOP3.LUT P0, RZ, R9, 0xff, RZ, 0xc0, !PT ;  /* 0x000000ff09ff7812 */ /* 0x000fe2000780c0ff */
[----:B------:R-:W-:Y:S02]  /*50f0*/  IMAD.MOV.U32 R0, RZ, RZ, 0x1 ;  /* 0x00000001ff007424 */ /* 0x000fe400078e00ff */
[----:B------:R-:W-:-:S10]  /*5100*/  IMAD.MOV.U32 R12, RZ, RZ, RZ ;  /* 0x000000ffff0c7224 */ /* 0x000fd400078e00ff */
[----:B------:R-:W-:Y:S05]  /*5110*/  @!P0 BRA `(.L_x_98) ;  /* 0x0000000c00448947 */ /* 0x000fea0003800000 */
[----:B------:R-:W0:Y:S01]  /*5120*/  LDC R0, c[0x0][0x28c] ;  /* 0x0000a300ff007b82 */ /* 0x000e220000000800 */
[----:B------:R-:W-:Y:S01]  /*5130*/  LOP3.LUT P0, RZ, R3, 0x1f, RZ, 0xc0, !PT ;  /* 0x0000001f03ff7812 */ /* 0x000fe2000780c0ff */
[----:B------:R-:W-:Y:S01]  /*5140*/  ULDC UR5, c[0x0][0x658] ;  /* 0x0001960000057ab9 */ /* 0x000fe20000000800 */
[----:B------:R-:W-:Y:S01]  /*5150*/  UMOV UR6, 0xffffffff ;  /* 0xffffffff00067882 */ /* 0x000fe20000000000 */
[----:B------:R-:W-:Y:S01]  /*5160*/  BSSY B0, `(.L_x_98) ;  /* 0x00000cc000007945 */ /* 0x000fe20003800000 */
[----:B------:R-:W-:Y:S01]  /*5170*/  USHF.L.U32 UR6, UR6, UR5, URZ ;  /* 0x0000000506067299 */ /* 0x000fe2000800063f */
[C---:B------:R-:W-:Y:S01]  /*5180*/  ISETP.NE.AND P2, PT, R4.reuse, RZ, PT ;  /* 0x000000ff0400720c */ /* 0x040fe20003f45270 */
[----:B------:R-:W-:Y:S01]  /*5190*/  IMAD.MOV.U32 R13, RZ, RZ, 0x1 ;  /* 0x00000001ff0d7424 */ /* 0x000fe200078e00ff */
[----:B------:R-:W-:Y:S01]  /*51a0*/  ISETP.NE.OR P0, PT, R4, RZ, !P0 ;  /* 0x000000ff0400720c */ /* 0x000fe20004705670 */
[----:B------:R-:W-:Y:S01]  /*51b0*/  IMAD.MOV.U32 R12, RZ, RZ, RZ ;  /* 0x000000ffff0c7224 */ /* 0x000fe200078e00ff */
[----:B------:R-:W-:Y:S01]  /*51c0*/  LOP3.LUT R11, R18, 0x2, RZ, 0xfc, !PT ;  /* 0x00000002120b7812 */ /* 0x000fe200078efcff */
[----:B------:R-:W-:Y:S01]  /*51d0*/  ULDC UR4, c[0x0][0x600] ;  /* 0x0001800000047ab9 */ /* 0x000fe20000000800 */
[----:B------:R-:W-:Y:S01]  /*51e0*/  UMOV UR7, 0x1 ;  /* 0x0000000100077882 */ /* 0x000fe20000000000 */
[----:B------:R-:W-:-:S02]  /*51f0*/  UIADD3 UR4, UR4, -0x1, URZ ;  /* 0xffffffff04047890 */ /* 0x000fc4000fffe03f */
[----:B------:R-:W-:Y:S02]  /*5200*/  USHF.L.U32 UR5, UR7, UR5, URZ ;  /* 0x0000000507057299 */ /* 0x000fe4000800063f */
[----:B------:R-:W-:Y:S01]  /*5210*/  ULOP3.LUT UR13, URZ, UR6, URZ, 0x33, !UPT ;  /* 0x000000063f0d7292 */ /* 0x000fe2000f8e333f */
[----:B------:R-:W-:Y:S01]  /*5220*/  ULDC.64 UR22, c[0x0][0x198] ;  /* 0x0000660000167ab9 */ /* 0x000fe20000000a00 */
[----:B0-----:R-:W-:-:S05]  /*5230*/  VIADD R0, R0, 0x7f ;  /* 0x0000007f00007836 */ /* 0x001fca0000000000 */
[----:B------:R-:W-:-:S04]  /*5240*/  SHF.R.S32.HI R3, RZ, 0x1f, R0 ;  /* 0x0000001fff037819 */ /* 0x000fc80000011400 */
[----:B------:R-:W-:Y:S01]  /*5250*/  LEA.HI R3, R3, R0, RZ, 0x7 ;  /* 0x0000000003037211 */ /* 0x000fe200078f38ff */
[----:B------:R-:W-:-:S03]  /*5260*/  IMAD.MOV.U32 R0, RZ, RZ, 0x1 ;  /* 0x00000001ff007424 */ /* 0x000fc600078e00ff */
[----:B------:R-:W-:-:S05]  /*5270*/  SHF.R.S32.HI R3, RZ, 0x7, R3 ;  /* 0x00000007ff037819 */ /* 0x000fca0000011403 */
[----:B------:R-:W-:-:S07]  /*5280*/  VIADD R10, R3, 0x1 ;  /* 0x00000001030a7836 */ /* 0x000fce0000000000 */
.L_x_110:
[----:B------:R-:W-:-:S03]  /*5290*/  UMOV UR6, 0xffffffff ;  /* 0xffffffff00067882 */ /* 0x000fc60000000000 */
[----:B------:R-:W-:Y:S05]  /*52a0*/  BRA.DIV UR6, `(.L_x_99) ;  /* 0x0000000e06f07947 */ /* 0x000fea000b800000 */
[----:B------:R-:W-:-:S13]  /*52b0*/  ELECT P6, URZ, PT ;  /* 0x00000000003f782f */ /* 0x000fda00038c0000 */
.L_x_122:
[----:B------:R-:W0:Y:S01]  /*52c0*/  LDC R4, c[0x0][0x28c] ;  /* 0x0000a300ff047b82 */ /* 0x000e220000000800 */
[----:B------:R-:W-:Y:S01]  /*52d0*/  BSSY B1, `(.L_x_100) ;  /* 0x0000043000017945 */ /* 0x000fe20003800000 */
[----:B0-----:R-:W-:-:S13]  /*52e0*/  ISETP.LT.OR P6, PT, R4, 0x1, !P6 ;  /* 0x000000010400780c */ /* 0x001fda00077c1670 */
[----:B------:R-:W-:Y:S05]  /*52f0*/  @P6 BRA `(.L_x_101) ;  /* 0x0000000400006947 */ /* 0x000fea0003800000 */
[----:B------:R-:W-:Y:S02]  /*5300*/  IMAD.SHL.U32 R19, R19, 0x80, RZ ;  /* 0x0000008013137824 */ /* 0x000fe400078e00ff */
[----:B------:R-:W-:Y:S02]  /*5310*/  IMAD.SHL.U32 R20, R20, 0x40, RZ ;  /* 0x0000004014147824 */ /* 0x000fe400078e00ff */
[----:B------:R-:W-:Y:S02]  /*5320*/  IMAD.MOV.U32 R21, RZ, RZ, RZ ;  /* 0x000000ffff157224 */ /* 0x000fe400078e00ff */
[----:B------:R-:W-:Y:S02]  /*5330*/  IMAD.MOV.U32 R4, RZ, RZ, R10 ;  /* 0x000000ffff047224 */ /* 0x000fe400078e000a */
[----:B------:R-:W-:Y:S02]  /*5340*/  IMAD.MOV.U32 R5, RZ, RZ, R0 ;  /* 0x000000ffff057224 */ /* 0x000fe400078e0000 */
[----:B------:R-:W-:-:S07]  /*5350*/  IMAD.MOV.U32 R6, RZ, RZ, R12 ;  /* 0x000000ffff067224 */ /* 0x000fce00078e000c */
.L_x_105:
[----:B------:R-:W0:Y:S01]  /*5360*/  S2R R14, SR_CgaCtaId ;  /* 0x00000000000e7919 */ /* 0x000e220000008800 */
[----:B------:R-:W-:Y:S01]  /*5370*/  MOV R7, 0x400 ;  /* 0x0000040000077802 */ /* 0x000fe20000000f00 */
[----:B------:R-:W1:Y:S03]  /*5380*/  @!P2 LDC R9, c[0x0][0x500] ;  /* 0x00014000ff09ab82 */ /* 0x000e660000000800 */
[----:B0-----:R-:W-:Y:S02]  /*5390*/  LEA R15, R14, R7, 0x18 ;  /* 0x000000070e0f7211 */ /* 0x001fe400078ec0ff */
[----:B------:R-:W-:-:S03]  /*53a0*/  SHF.L.U32 R7, R5, 0x1f, RZ ;  /* 0x0000001f05077819 */ /* 0x000fc600000006ff */
[----:B------:R-:W-:-:S04]  /*53b0*/  IMAD R14, R6, 0x8, R15 ;  /* 0x00000008060e7824 */ /* 0x000fc800078e020f */
[----:B------:R-:W0:Y:S02]  /*53c0*/  SYNCS.PHASECHK.TRANS64.TRYWAIT P1, [R14+URZ+0x28], R7 ;  /* 0x000028070e0075a7 */ /* 0x000e24000802017f */
[----:B01----:R-:W-:Y:S05]  /*53d0*/  @!P1 BRA `(.L_x_102) ;  /* 0x0000000c00c49947 */ /* 0x003fea0003800000 */
.L_x_123:
[----:B0-----:R-:W-:Y:S01]  /*53e0*/  PRMT R7, R11, 0x9910, RZ ;  /* 0x000099100b077816 */ /* 0x001fe200000000ff */
[----:B------:R0:W-:Y:S03]  /*53f0*/  @!P2 SYNCS.ARRIVE.TRANS64 RZ, [R14+URZ], R9 ;  /* 0x000000090effa9a7 */ /* 0x0001e6000800003f */
[----:B------:R-:W-:-:S13]  /*5400*/  ISETP.NE.AND P1, PT, R7, 0x2, PT ;  /* 0x000000020700780c */ /* 0x000fda0003f25270 */
[----:B0-----:R-:W-:Y:S05]  /*5410*/  @P1 BRA `(.L_x_103) ;  /* 0x0000000000041947 */ /* 0x001fea0003800000 */
[----:B------:R-:W-:Y:S01]  /*5420*/  BPT.TRAP 0x1 ;  /* 0x000000040000795c */ /* 0x000fe20000300000 */
.L_x_103:
[----:B------:R-:W-:Y:S05]  /*5430*/  @P0 BRA `(.L_x_104) ;  /* 0x0000000000040947 */ /* 0x000fea0003800000 */
[----:B------:R-:W-:Y:S01]  /*5440*/  BPT.TRAP 0x1 ;  /* 0x000000040000795c */ /* 0x000fe20000300000 */
.L_x_104:
[C-C-:B------:R-:W-:Y:S01]  /*5450*/  IMAD R7, R6.reuse, 0x8000, R15.reuse ;  /* 0x0000800006077824 */ /* 0x140fe200078e020f */
[----:B------:R-:W-:Y:S01]  /*5460*/  R2UR UR34, R21 ;  /* 0x00000000152272ca */ /* 0x000fe200000e0000 */
[----:B------:R-:W-:Y:S01]  /*5470*/  IMAD R15, R6, 0x4000, R15 ;  /* 0x00004000060f7824 */ /* 0x000fe200078e020f */
[----:B------:R-:W-:Y:S01]  /*5480*/  R2UR UR33, R14 ;  /* 0x000000000e2172ca */ /* 0x000fe200000e0000 */
[----:B------:R-:W-:Y:S01]  /*5490*/  VIADD R4, R4, 0xffffffff ;  /* 0xffffffff04047836 */ /* 0x000fe20000000000 */
[----:B------:R-:W-:Y:S01]  /*54a0*/  R2UR UR24, R7 ;  /* 0x00000000071872ca */ /* 0x000fe200000e0000 */
[----:B------:R-:W-:Y:S01]  /*54b0*/  UIADD3 UR6, UP0, UR22, 0xf0, URZ ;  /* 0x000000f016067890 */ /* 0x000fe2000ff1e03f */
[----:B------:R-:W-:Y:S01]  /*54c0*/  R2UR UR8, R15 ;  /* 0x000000000f0872ca */ /* 0x000fe200000e0000 */
[----:B------:R-:W-:Y:S01]  /*54d0*/  UIADD3 UR30, UP1, UR22, 0x1f0, URZ ;  /* 0x000001f0161e7890 */ /* 0x000fe2000ff3e03f */
[----:B------:R-:W-:Y:S01]  /*54e0*/  R2UR UR36, R8 ;  /* 0x00000000082472ca */ /* 0x000fe200000e0000 */
[----:B------:R-:W-:Y:S01]  /*54f0*/  UIADD3.X UR7, URZ, UR23, URZ, UP0, !UPT ;  /* 0x000000173f077290 */ /* 0x000fe200087fe43f */
[----:B------:R-:W-:Y:S01]  /*5500*/  R2UR UR35, R19 ;  /* 0x00000000132372ca */ /* 0x000fe200000e0000 */
[----:B------:R-:W-:Y:S01]  /*5510*/  UIADD3.X UR31, URZ, UR23, URZ, UP1, !UPT ;  /* 0x000000173f1f7290 */ /* 0x000fe20008ffe43f */
[----:B------:R-:W-:Y:S01]  /*5520*/  R2UR UR19, R20 ;  /* 0x00000000141372ca */ /* 0x000fe200000e0000 */
[----:B------:R-:W-:Y:S01]  /*5530*/  UIADD3 UR26, UR34, 0x40, URZ ;  /* 0x00000040221a7890 */ /* 0x000fe2000fffe03f */
[----:B------:R-:W-:Y:S01]  /*5540*/  ISETP.GT.AND P3, PT, R4, 0x1, PT ;  /* 0x000000010400780c */ /* 0x000fe20003f64270 */
[----:B------:R-:W-:Y:S01]  /*5550*/  VIADD R6, R6, 0x1 ;  /* 0x0000000106067836 */ /* 0x000fe20000000000 */
[----:B------:R-:W-:Y:S01]  /*5560*/  UMOV UR14, 0x0 ;  /* 0x00000000000e7882 */ /* 0x000fe20000000000 */
[----:B------:R-:W-:Y:S01]  /*5570*/  UIADD3 UR32, UR24, 0x100, URZ ;  /* 0x0000010018207890 */ /* 0x000fe2000fffe03f */
[----:B------:R-:W-:Y:S01]  /*5580*/  VIADD R21, R21, 0x80 ;  /* 0x0000008015157836 */ /* 0x000fe20000000000 */
[----:B------:R-:W-:Y:S01]  /*5590*/  UIADD3 UR24, UR24, 0x4100, URZ ;  /* 0x0000410018187890 */ /* 0x000fe2000fffe03f */
[----:B------:R-:W-:Y:S01]  /*55a0*/  ISETP.NE.AND P1, PT, R6, 0x5, PT ;  /* 0x000000050600780c */ /* 0x000fe20003f25270 */
[----:B------:R-:W-:-:S02]  /*55b0*/  UIADD3 UR16, UR8, 0x28100, URZ ;  /* 0x0002810008107890 */ /* 0x000fc4000fffe03f */
[----:B------:R-:W-:Y:S01]  /*55c0*/  UIADD3 UR8, UR8, 0x2a100, URZ ;  /* 0x0002a10008087890 */ /* 0x000fe2000fffe03f */
[----:B------:R-:W-:Y:S01]  /*55d0*/  SEL R14, RZ, 0x1, P1 ;  /* 0x00000001ff0e7807 */ /* 0x000fe20000800000 */
[----:B------:R-:W-:Y:S01]  /*55e0*/  UMOV UR15, 0x10000000 ;  /* 0x10000000000f7882 */ /* 0x000fe20000000000 */
[----:B------:R-:W-:Y:S01]  /*55f0*/  UMOV UR25, UR33 ;  /* 0x0000002100197c82 */ /* 0x000fe20008000000 */
[----:B------:R-:W-:Y:S01]  /*5600*/  UMOV UR28, UR36 ;  /* 0x00000024001c7c82 */ /* 0x000fe20008000000 */
[----:B------:R-:W-:Y:S01]  /*5610*/  UMOV UR27, UR35 ;  /* 0x00000023001b7c82 */ /* 0x000fe20008000000 */
[----:B------:R-:W-:Y:S01]  /*5620*/  UMOV UR17, UR33 ;  /* 0x0000002100117c82 */ /* 0x000fe20008000000 */
[----:B------:R-:W-:Y:S01]  /*5630*/  UMOV UR18, UR34 ;  /* 0x0000002200127c82 */ /* 0x000fe20008000000 */
[----:B------:R-:W-:Y:S01]  /*5640*/  UMOV UR20, UR36 ;  /* 0x0000002400147c82 */ /* 0x000fe20008000000 */
[----:B------:R0:W-:Y:S01]  /*5650*/  UTMALDG.3D [UR32], [UR6], desc[UR14] ;  /* 0x00000e20060075b4 */ /* 0x0001e20008011000 */
[----:B------:R-:W-:Y:S01]  /*5660*/  UMOV UR9, UR33 ;  /* 0x0000002100097c82 */ /* 0x000fe20008000000 */
[----:B------:R-:W-:Y:S01]  /*5670*/  UMOV UR11, UR19 ;  /* 0x00000013000b7c82 */ /* 0x000fe20008000000 */
[----:B------:R-:W-:Y:S01]  /*5680*/  UMOV UR12, UR36 ;  /* 0x00000024000c7c82 */ /* 0x000fe20008000000 */
[----:B------:R-:W-:Y:S01]  /*5690*/  UMOV UR10, UR26 ;  /* 0x0000001a000a7c82 */ /* 0x000fe20008000000 */
[----:B------:R-:W-:-:S02]  /*56a0*/  LOP3.LUT R5, R5, R14, RZ, 0x3c, !PT ;  /* 0x0000000e05057212 */ /* 0x000fc400078e3cff */
[----:B------:R-:W-:Y:S01]  /*56b0*/  SEL R6, R6, RZ, P1 ;  /* 0x000000ff06067207 */ /* 0x000fe20000800000 */
[----:B------:R0:W-:Y:S01]  /*56c0*/  UTMALDG.3D [UR24], [UR6], desc[UR14] ;  /* 0x00000e18060075b4 */ /* 0x0001e20008011000 */
[----:B------:R0:W-:Y:S01]  /*56d0*/  UTMALDG.3D [UR16], [UR30], desc[UR14] ;  /* 0x00000e101e0075b4 */ /* 0x0001e20008011000 */
[----:B------:R0:W-:Y:S02]  /*56e0*/  UTMALDG.3D [UR8], [UR30], desc[UR14] ;  /* 0x00000e081e0075b4 */ /* 0x0001e40008011000 */
[----:B0-----:R-:W-:Y:S05]  /*56f0*/  @P3 BRA `(.L_x_105) ;  /* 0xfffffffc00183947 */ /* 0x001fea000383ffff */
.L_x_101:
[----:B------:R-:W-:Y:S05]  /*5700*/  BSYNC B1 ;  /* 0x0000000000017941 */ /* 0x000fea0003800000 */
.L_x_100:
[----:B------:R-:W-:Y:S01]  /*5710*/  LOP3.LUT P3, RZ, R13, 0xff, RZ, 0xc0, !PT ;  /* 0x000000ff0dff7812 */ /* 0x000fe2000786c0ff */
[----:B------:R-:W-:Y:S01]  /*5720*/  IMAD.IADD R12, R3, 0x1, R12 ;  /* 0x00000001030c7824 */ /* 0x000fe200078e020c */
[----:B------:R-:W-:Y:S01]  /*5730*/  IADD3 R16, P4, R16, UR38, RZ ;  /* 0x0000002610107c10 */ /* 0x000fe2000ff9e0ff */
[----:B------:R-:W-:Y:S01]  /*5740*/  ULDC.64 UR6, c[0x0][0x650] ;  /* 0x0001940000067ab9 */ /* 0x000fe20000000a00 */
[----:B------:R-:W-:Y:S01]  /*5750*/  BSSY B1, `(.L_x_106) ;  /* 0x000006a000017945 */ /* 0x000fe20003800000 */
[----:B------:R-:W-:Y:S01]  /*5760*/  IMAD.MOV.U32 R19, RZ, RZ, -0x1 ;  /* 0xffffffffff137424 */ /* 0x000fe200078e00ff */
[----:B------:R-:W-:Y:S01]  /*5770*/  ISETP.GT.U32.AND P1, PT, R12, 0x4, PT ;  /* 0x000000040c00780c */ /* 0x000fe20003f24070 */
[----:B------:R-:W-:Y:S01]  /*5780*/  IMAD.MOV.U32 R20, RZ, RZ, -0x1 ;  /* 0xffffffffff147424 */ /* 0x000fe200078e00ff */
[----:B------:R-:W-:Y:S01]  /*5790*/  IADD3.X R17, R17, UR41, RZ, P4, !PT ;  /* 0x0000002911117c10 */ /* 0x000fe2000a7fe4ff */
[----:B------:R-:W-:Y:S01]  /*57a0*/  IMAD.MOV.U32 R8, RZ, RZ, -0x1 ;  /* 0xffffffffff087424 */ /* 0x000fe200078e00ff */
[----:B------:R-:W-:-:S02]  /*57b0*/  ISETP.LT.U32.AND P1, PT, R3, 0x5, P1 ;  /* 0x000000050300780c */ /* 0x000fc40000f21070 */
[----:B------:R-:W-:Y:S01]  /*57c0*/  PRMT R13, RZ, 0x7610, R13 ;  /* 0x00007610ff0d7816 */ /* 0x000fe2000000000d */
[----:B------:R-:W0:Y:S01]  /*57d0*/  @P3 S2R R5, SR_CgaCtaId ;  /* 0x0000000000053919 */ /* 0x000e220000008800 */
[----:B------:R-:W-:-:S04]  /*57e0*/  @P3 MOV R4, 0x400 ;  /* 0x0000040000043802 */ /* 0x000fc80000000f00 */
[----:B0-----:R-:W-:Y:S01]  /*57f0*/  @P3 LEA R6, R5, R4, 0x18 ;  /* 0x0000000405063211 */ /* 0x001fe200078ec0ff */
[----:B------:R-:W-:-:S03]  /*5800*/  IMAD.WIDE.U32 R4, R12, -0x33333333, RZ ;  /* 0xcccccccd0c047825 */ /* 0x000fc600078e00ff */
[----:B------:R0:W-:Y:S01]  /*5810*/  @P3 SYNCS.ARRIVE.TRANS64.A1T0 RZ, [R6+URZ+0x68], RZ ;  /* 0x000068ff06ff39a7 */ /* 0x0001e2000810003f */
[----:B------:R-:W-:Y:S02]  /*5820*/  ISETP.GE.U32.AND P3, PT, R3, 0x5, PT ;  /* 0x000000050300780c */ /* 0x000fe40003f66070 */
[----:B------:R-:W-:Y:S02]  /*5830*/  SHF.R.U32.HI R7, RZ, 0x2, R5 ;  /* 0x00000002ff077819 */ /* 0x000fe40000011605 */
[----:B------:R-:W-:Y:S02]  /*5840*/  SEL R5, RZ, 0x1, !P1 ;  /* 0x00000001ff057807 */ /* 0x000fe40004800000 */
[----:B------:R-:W-:Y:S01]  /*5850*/  ISETP.GE.U32.AND P1, PT, R16, UR6, PT ;  /* 0x0000000610007c0c */ /* 0x000fe2000bf26070 */
[----:B------:R-:W-:Y:S01]  /*5860*/  IMAD R12, R7, -0x5, R12 ;  /* 0xfffffffb070c7824 */ /* 0x000fe200078e020c */
[----:B------:R-:W-:Y:S02]  /*5870*/  LOP3.LUT R0, R0, R5, RZ, 0x3c, !PT ;  /* 0x0000000500007212 */ /* 0x000fe400078e3cff */
[----:B------:R-:W-:-:S02]  /*5880*/  ISETP.GE.U32.AND.EX P1, PT, R17, UR7, PT, P1 ;  /* 0x0000000711007c0c */ /* 0x000fc4000bf26110 */
[----:B------:R-:W-:Y:S02]  /*5890*/  PRMT R4, RZ, 0x7610, R4 ;  /* 0x00007610ff047816 */ /* 0x000fe40000000004 */
[----:B------:R-:W-:-:S09]  /*58a0*/  @P3 LOP3.LUT R0, R0, 0x1, R7, 0x78, !PT ;  /* 0x0000000100003812 */ /* 0x000fd200078e7807 */
[----:B0-----:R-:W-:Y:S05]  /*58b0*/  @P1 BRA `(.L_x_107) ;  /* 0x00000004004c1947 */ /* 0x001fea0003800000 */
[----:B------:R-:W-:Y:S01]  /*58c0*/  ULDC.64 UR6, c[0x0][0x628] ;  /* 0x00018a0000067ab9 */ /* 0x000fe20000000a00 */
[----:B------:R-:W0:Y:S01]  /*58d0*/  S2R R15, SR_CTAID.X ;  /* 0x00000000000f7919 */ /* 0x000e220000002500 */
[----:B------:R-:W-:Y:S01]  /*58e0*/  ISETP.NE.U32.AND P1, PT, RZ, UR6, PT ;  /* 0x00000006ff007c0c */ /* 0x000fe2000bf25070 */
[----:B------:R-:W-:Y:S01]  /*58f0*/  ULDC UR9, c[0x0][0x630] ;  /* 0x00018c0000097ab9 */ /* 0x000fe20000000800 */
[----:B------:R-:W-:Y:S01]  /*5900*/  IMAD.MOV.U32 R4, RZ, RZ, R16 ;  /* 0x000000ffff047224 */ /* 0x000fe200078e0010 */
[----:B------:R-:W1:Y:S01]  /*5910*/  S2R R14, SR_CTAID.Y ;  /* 0x00000000000e7919 */ /* 0x000e620000002600 */
[----:B------:R-:W-:Y:S01]  /*5920*/  ISETP.NE.AND.EX P1, PT, RZ, UR7, PT, P1 ;  /* 0x00000007ff007c0c */ /* 0x000fe2000bf25310 */
[----:B------:R-:W-:-:S12]  /*5930*/  IMAD.MOV.U32 R5, RZ, RZ, R17 ;  /* 0x000000ffff057224 */ /* 0x000fd800078e0011 */
[----:B------:R-:W-:Y:S05]  /*5940*/  @!P1 BRA `(.L_x_108) ;  /* 0x0000000000289947 */ /* 0x000fea0003800000 */
[----:B------:R-:W-:Y:S02]  /*5950*/  ULDC UR8, c[0x0][0x634] ;  /* 0x00018d0000087ab9 */ /* 0x000fe40000000800 */
[----:B------:R-:W-:-:S05]  /*5960*/  IADD3 R9, P1, R16, UR8, RZ ;  /* 0x0000000810097c10 */ /* 0x000fca000ff3e0ff */
[----:B------:R-:W-:-:S04]  /*5970*/  IMAD.X R19, RZ, RZ, R17, P1 ;  /* 0x000000ffff137224 */ /* 0x000fc800008e0611 */
[----:B------:R-:W-:-:S04]  /*5980*/  IMAD.WIDE.U32 R6, R19, UR6, RZ ;  /* 0x0000000613067c25 */ /* 0x000fc8000f8e00ff */
[----:B------:R-:W-:-:S04]  /*5990*/  IMAD.WIDE.U32 R6, P1, R9, UR7, R6 ;  /* 0x0000000709067c25 */ /* 0x000fc8000f820006 */
[----:B------:R-:W-:-:S04]  /*59a0*/  IMAD.WIDE.U32 R8, R9, UR6, RZ ;  /* 0x0000000609087c25 */ /* 0x000fc8000f8e00ff */
[----:B------:R-:W-:Y:S01]  /*59b0*/  IMAD.X R5, RZ, RZ, RZ, P1 ;  /* 0x000000ffff057224 */ /* 0x000fe200008e06ff */
[----:B------:R-:W-:Y:S01]  /*59c0*/  IADD3 RZ, P1, R9, R6, RZ ;  /* 0x0000000609ff7210 */ /* 0x000fe20007f3e0ff */
[----:B------:R-:W-:-:S04]  /*59d0*/  IMAD.MOV.U32 R4, RZ, RZ, R7 ;  /* 0x000000ffff047224 */ /* 0x000fc800078e0007 */
[----:B------:R-:W-:-:S08]  /*59e0*/  IMAD.WIDE.U32.X R4, R19, UR7, R4, P1 ;  /* 0x0000000713047c25 */ /* 0x000fd000088e0404 */
.L_x_108:
[--C-:B------:R-:W-:Y:S01]  /*59f0*/  SHF.R.U64 R8, R4, UR9, R5.reuse ;  /* 0x0000000904087c19 */ /* 0x100fe20008001205 */
[----:B------:R-:W-:Y:S01]  /*5a00*/  ULDC.64 UR6, c[0x0][0x620] ;  /* 0x0001880000067ab9 */ /* 0x000fe20000000a00 */
[----:B------:R-:W-:Y:S01]  /*5a10*/  SHF.R.U32.HI R4, RZ, UR9, R5 ;  /* 0x00000009ff047c19 */ /* 0x000fe20008011605 */
[----:B------:R-:W2:Y:S01]  /*5a20*/  LDC R24, c[0x0][0x144] ;  /* 0x00005100ff187b82 */ /* 0x000ea20000000800 */
[----:B------:R-:W-:Y:S01]  /*5a30*/  IADD3 R7, P1, RZ, -R8, RZ ;  /* 0x80000008ff077210 */ /* 0x000fe20007f3e0ff */
[----:B------:R-:W-:Y:S01]  /*5a40*/  ULDC.64 UR10, c[0x0][0x640] ;  /* 0x00019000000a7ab9 */ /* 0x000fe20000000a00 */
[----:B0-----:R-:W-:Y:S01]  /*5a50*/  I2FP.F32.U32 R9, R15 ;  /* 0x0000000f00097245 */ /* 0x001fe20000201000 */
[----:B------:R-:W-:Y:S02]  /*5a60*/  ULDC UR8, c[0x0][0x608] ;  /* 0x0001820000087ab9 */ /* 0x000fe40000000800 */
[----:B------:R-:W-:Y:S01]  /*5a70*/  IMAD.X R4, RZ, RZ, ~R4, P1 ;  /* 0x000000ffff047224 */ /* 0x000fe200008e0e04 */
[----:B------:R-:W-:Y:S01]  /*5a80*/  ISETP.NE.U32.AND P1, PT, RZ, UR10, PT ;  /* 0x0000000aff007c0c */ /* 0x000fe2000bf25070 */
[----:B------:R-:W0:Y:S02]  /*5a90*/  LDC R21, c[0x0][0x148] ;  /* 0x00005200ff157b82 */ /* 0x000e240000000800 */
[----:B------:R-:W-:Y:S01]  /*5aa0*/  IMAD R6, R4, UR6, RZ ;  /* 0x0000000604067c24 */ /* 0x000fe2000f8e02ff */
[----:B------:R-:W-:Y:S01]  /*5ab0*/  ISETP.NE.AND.EX P1, PT, RZ, UR11, PT, P1 ;  /* 0x0000000bff007c0c */ /* 0x000fe2000bf25310 */
[----:B------:R-:W-:Y:S01]  /*5ac0*/  IMAD.WIDE.U32 R4, R7, UR6, R16 ;  /* 0x0000000607047c25 */ /* 0x000fe2000f8e0010 */
[----:B------:R-:W-:-:S03]  /*5ad0*/  ULDC UR6, c[0x0][0x150] ;  /* 0x0000540000067ab9 */ /* 0x000fc60000000800 */
[----:B------:R-:W-:Y:S02]  /*5ae0*/  IMAD R7, R7, UR7, R6 ;  /* 0x0000000707077c24 */ /* 0x000fe4000f8e0206 */
[----:B------:R-:W-:Y:S01]  /*5af0*/  FMUL R6, R9, UR6 ;  /* 0x0000000609067c20 */ /* 0x000fe20008400000 */
[----:B------:R-:W-:Y:S01]  /*5b00*/  ULDC UR6, c[0x0][0x618] ;  /* 0x0001860000067ab9 */ /* 0x000fe20000000800 */
[----:B------:R-:W-:Y:S01]  /*5b10*/  ULDC UR7, c[0x0][0x154] ;  /* 0x0000550000077ab9 */ /* 0x000fe20000000800 */
[----:B------:R-:W-:-:S03]  /*5b20*/  IMAD.IADD R5, R5, 0x1, R7 ;  /* 0x0000000105057824 */ /* 0x000fc600078e0207 */
[----:B------:R-:W3:Y:S02]  /*5b30*/  F2I.U32.TRUNC.NTZ R6, R6 ;  /* 0x0000000600067305 */ /* 0x000ee4000020f000 */
[----:B------:R-:W-:Y:S02]  /*5b40*/  SHF.R.U64 R9, R4, UR6, R5 ;  /* 0x0000000604097c19 */ /* 0x000fe40008001205 */
[----:B-1----:R-:W-:-:S05]  /*5b50*/  I2FP.F32.U32 R4, R14 ;  /* 0x0000000e00047245 */ /* 0x002fca0000201000 */
[----:B------:R-:W-:Y:S01]  /*5b60*/  FMUL R22, R4, UR7 ;  /* 0x0000000704167c20 */ /* 0x000fe20008400000 */
[----:B------:R-:W-:Y:S01]  /*5b70*/  SHF.R.U32.HI R4, RZ, UR6, R5 ;  /* 0x00000006ff047c19 */ /* 0x000fe20008011605 */
[----:B------:R-:W-:-:S03]  /*5b80*/  ULDC UR6, c[0x0][0x658] ;  /* 0x0001960000067ab9 */ /* 0x000fc60000000800 */
[--C-:B------:R-:W-:Y:S01]  /*5b90*/  SHF.R.U64 R20, R9, UR8, R4.reuse ;  /* 0x0000000809147c19 */ /* 0x100fe20008001204 */
[----:B------:R-:W1:Y:S01]  /*5ba0*/  F2I.U32.TRUNC.NTZ R22, R22 ;  /* 0x0000001600167305 */ /* 0x000e62000020f000 */
[----:B------:R-:W-:Y:S01]  /*5bb0*/  SHF.R.U32.HI R5, RZ, UR8, R4 ;  /* 0x00000008ff057c19 */ /* 0x000fe20008011604 */
[----:B---3--:R-:W-:-:S03]  /*5bc0*/  IMAD.MOV R6, RZ, RZ, -R6 ;  /* 0x000000ffff067224 */ /* 0x008fc600078e0a06 */
[----:B------:R-:W-:Y:S01]  /*5bd0*/  SHF.R.U64 R19, R20, UR6, R5 ;  /* 0x0000000614137c19 */ /* 0x000fe20008001205 */
[----:B--2---:R-:W-:Y:S01]  /*5be0*/  IMAD R15, R24, R6, R15 ;  /* 0x00000006180f7224 */ /* 0x004fe200078e020f */
[----:B------:R-:W-:-:S03]  /*5bf0*/  SHF.R.U32.HI R23, RZ, UR6, R5 ;  /* 0x00000006ff177c19 */ /* 0x000fc60008011605 */
[----:B------:R-:W-:Y:S02]  /*5c00*/  IMAD.MOV.U32 R4, RZ, RZ, R19 ;  /* 0x000000ffff047224 */ /* 0x000fe400078e0013 */
[----:B------:R-:W-:Y:S01]  /*5c10*/  IMAD.MOV.U32 R5, RZ, RZ, R23 ;  /* 0x000000ffff057224 */ /* 0x000fe200078e0017 */
[----:B-1----:R-:W-:Y:S06]  /*5c20*/  @!P1 BRA `(.L_x_109) ;  /* 0x0000000000289947 */ /* 0x002fec0003800000 */
[----:B------:R-:W-:Y:S02]  /*5c30*/  ULDC UR6, c[0x0][0x64c] ;  /* 0x0001930000067ab9 */ /* 0x000fe40000000800 */
[----:B------:R-:W-:-:S05]  /*5c40*/  IADD3 R5, P1, R19, UR6, RZ ;  /* 0x0000000613057c10 */ /* 0x000fca000ff3e0ff */
[----:B------:R-:W-:-:S04]  /*5c50*/  IMAD.X R23, RZ, RZ, R23, P1 ;  /* 0x000000ffff177224 */ /* 0x000fc800008e0617 */
[----:B------:R-:W-:-:S04]  /*5c60*/  IMAD.WIDE.U32 R6, R23, UR10, RZ ;  /* 0x0000000a17067c25 */ /* 0x000fc8000f8e00ff */
[----:B------:R-:W-:-:S04]  /*5c70*/  IMAD.WIDE.U32 R6, P1, R5, UR11, R6 ;  /* 0x0000000b05067c25 */ /* 0x000fc8000f820006 */
[----:B------:R-:W-:-:S04]  /*5c80*/  IMAD.WIDE.U32 R4, R5, UR10, RZ ;  /* 0x0000000a05047c25 */ /* 0x000fc8000f8e00ff */
[----:B------:R-:W-:Y:S01]  /*5c90*/  IMAD.MOV.U32 R4, RZ, RZ, R7 ;  /* 0x000000ffff047224 */ /* 0x000fe200078e0007 */
[----:B------:R-:W-:Y:S01]  /*5ca0*/  IADD3 RZ, P3, R5, R6, RZ ;  /* 0x0000000605ff7210 */ /* 0x000fe20007f7e0ff */
[----:B------:R-:W-:-:S04]  /*5cb0*/  IMAD.X R5, RZ, RZ, RZ, P1 ;  /* 0x000000ffff057224 */ /* 0x000fc800008e06ff */
[----:B------:R-:W-:-:S08]  /*5cc0*/  IMAD.WIDE.U32.X R4, R23, UR11, R4, P3 ;  /* 0x0000000b17047c25 */ /* 0x000fd000098e0404 */
.L_x_109:
[----:B------:R-:W-:Y:S01]  /*5cd0*/  ISETP.NE.AND P1, PT, R2, 0x1, PT ;  /* 0x000000010200780c */ /* 0x000fe20003f25270 */
[----:B------:R-:W-:Y:S01]  /*5ce0*/  ULDC UR6, c[0x0][0x648] ;  /* 0x0001920000067ab9 */ /* 0x000fe20000000800 */
[----:B------:R-:W-:Y:S01]  /*5cf0*/  LOP3.LUT R20, R20, UR13, RZ, 0xc0, !PT ;  /* 0x0000000d14147c12 */ /* 0x000fe2000f8ec0ff */
[----:B------:R-:W-:Y:S01]  /*5d00*/  IMAD.MOV R22, RZ, RZ, -R22 ;  /* 0x000000ffff167224 */ /* 0x000fe200078e0a16 */
[----:B------:R-:W-:Y:S01]  /*5d10*/  SHF.R.U64 R5, R4, UR6, R5 ;  /* 0x0000000604057c19 */ /* 0x000fe20008001205 */
[----:B------:R-:W-:Y:S01]  /*5d20*/  ULDC UR6, c[0x0][0x638] ;  /* 0x00018e0000067ab9 */ /* 0x000fe20000000800 */
[----:B------:R-:W-:Y:S01]  /*5d30*/  LOP3.LUT R6, R9, UR4, RZ, 0xc0, !PT ;  /* 0x0000000409067c12 */ /* 0x000fe2000f8ec0ff */
[----:B------:R-:W-:Y:S02]  /*5d40*/  ULDC UR7, c[0x0][0x610] ;  /* 0x0001840000077ab9 */ /* 0x000fe40000000800 */
[----:B------:R-:W-:Y:S02]  /*5d50*/  IMAD.MOV R4, RZ, RZ, -R5 ;  /* 0x000000ffff047224 */ /* 0x000fe400078e0a05 */
[----:B------:R-:W-:-:S02]  /*5d60*/  IMAD R20, R5, UR5, R20 ;  /* 0x0000000505147c24 */ /* 0x000fc4000f8e0214 */
[----:B0-----:R-:W-:Y:S02]  /*5d70*/  @P1 IMAD R15, R21, R22, R14 ;  /* 0x00000016150f1224 */ /* 0x001fe400078e020e */
[----:B------:R-:W-:Y:S01]  /*5d80*/  IMAD R19, R4, UR6, R19 ;  /* 0x0000000604137c24 */ /* 0x000fe2000f8e0213 */
[----:B------:R-:W-:Y:S01]  /*5d90*/  ULDC UR6, c[0x0][0x600] ;  /* 0x0001800000067ab9 */ /* 0x000fe20000000800 */
[----:B------:R-:W-:Y:S02]  /*5da0*/  IMAD R15, R20, UR7, R15 ;  /* 0x00000007140f7c24 */ /* 0x000fe4000f8e020f */
[----:B------:R-:W-:Y:S02]  /*5db0*/  IMAD R6, R19, UR6, R6 ;  /* 0x0000000613067c24 */ /* 0x000fe4000f8e0206 */
[----:B------:R-:W-:-:S03]  /*5dc0*/  IMAD.MOV.U32 R4, RZ, RZ, 0x1 ;  /* 0x00000001ff047424 */ /* 0x000fc600078e00ff */
[----:B------:R-:W-:Y:S02]  /*5dd0*/  SEL R20, R6, R15, !P1 ;  /* 0x0000000f06147207 */ /* 0x000fe40004800000 */
[----:B------:R-:W-:-:S07]  /*5de0*/  SEL R19, R15, R6, !P1 ;  /* 0x000000060f137207 */ /* 0x000fce0004800000 */
.L_x_107:
[----:B------:R-:W-:Y:S05]  /*5df0*/  BSYNC B1 ;  /* 0x0000000000017941 */ /* 0x000fea0003800000 */
.L_x_106:
[----:B------:R-:W-:-:S13]  /*5e00*/  LOP3.LUT P1, RZ, R4, 0xff, RZ, 0xc0, !PT ;  /* 0x000000ff04ff7812 */ /* 0x000fda000782c0ff */
[----:B------:R-:W-:Y:S05]  /*5e10*/  @P1 BRA `(.L_x_110) ;  /* 0xfffffff4001c1947 */ /* 0x000fea000383ffff */
[----:B------:R-:W-:Y:S05]  /*5e20*/  BSYNC B0 ;  /* 0x0000000000007941 */ /* 0x000fea0003800000 */
.L_x_98:
[----:B------:R-:W-:-:S03]  /*5e30*/  UMOV UR6, 0xffffffff ;  /* 0xffffffff00067882 */ /* 0x000fc60000000000 */
[----:B------:R-:W-:Y:S05]  /*5e40*/  BRA.DIV UR6, `(.L_x_111) ;  /* 0x00000006063c7947 */ /* 0x000fea000b800000 */
[----:B------:R-:W-:-:S13]  /*5e50*/  ELECT P6, URZ, PT ;  /* 0x00000000003f782f */ /* 0x000fda00038c0000 */
.L_x_126:
[----:B------:R-:W-:Y:S04]  /*5e60*/  BSSY B0, `(.L_x_112) ;  /* 0x0000034000007945 */ /* 0x000fe80003800000 */
[----:B------:R-:W-:Y:S05]  /*5e70*/  @!P6 BRA `(.L_x_113) ;  /* 0x0000000000c8e947 */ /* 0x000fea0003800000 */
[----:B------:R-:W-:-:S04]  /*5e80*/  LOP3.LUT R18, R18, 0x2, RZ, 0xfc, !PT ;  /* 0x0000000212127812 */ /* 0x000fc800078efcff */
[----:B------:R-:W-:-:S13]  /*5e90*/  ISETP.NE.AND P0, PT, R18, 0x3, PT ;  /* 0x000000031200780c */ /* 0x000fda0003f05270 */
[----:B------:R-:W-:Y:S05]  /*5ea0*/  @!P0 BRA `(.L_x_114) ;  /* 0x0000000000048947 */ /* 0x000fea0003800000 */
[----:B------:R-:W-:Y:S01]  /*5eb0*/  BPT.TRAP 0x1 ;  /* 0x000000040000795c */ /* 0x000fe20000300000 */
.L_x_114:
[----:B------:R-:W0:Y:S01]  /*5ec0*/  S2R R3, SR_CgaCtaId ;  /* 0x0000000000037919 */ /* 0x000e220000008800 */
[----:B------:R-:W-:-:S04]  /*5ed0*/  MOV R2, 0x400 ;  /* 0x0000040000027802 */ /* 0x000fc80000000f00 */
[----:B0-----:R-:W-:Y:S02]  /*5ee0*/  LEA R3, R3, R2, 0x18 ;  /* 0x0000000203037211 */ /* 0x001fe400078ec0ff */
[----:B------:R-:W-:-:S03]  /*5ef0*/  SHF.L.U32 R2, R0, 0x1f, RZ ;  /* 0x0000001f00027819 */ /* 0x000fc600000006ff */
[----:B------:R-:W-:-:S04]  /*5f00*/  VIADD R3, R3, 0x28 ;  /* 0x0000002803037836 */ /* 0x000fc80000000000 */
[C---:B------:R-:W-:Y:S02]  /*5f10*/  IMAD R7, R12.reuse, 0x8, R3 ;  /* 0x000000080c077824 */ /* 0x040fe400078e0203 */
[----:B------:R-:W-:Y:S02]  /*5f20*/  VIADD R12, R12, 0x1 ;  /* 0x000000010c0c7836 */ /* 0x000fe40000000000 */
[----:B------:R-:W0:Y:S03]  /*5f30*/  SYNCS.PHASECHK.TRANS64.TRYWAIT P0, [R7+URZ], R2 ;  /* 0x00000002070075a7 */ /* 0x000e26000800017f */
[----:B------:R-:W-:-:S04]  /*5f40*/  ISETP.NE.AND P1, PT, R12, 0x5, PT ;  /* 0x000000050c00780c */ /* 0x000fc80003f25270 */
[----:B------:R-:W-:Y:S02]  /*5f50*/  SEL R5, RZ, 0x1, P1 ;  /* 0x00000001ff057807 */ /* 0x000fe40000800000 */
[----:B------:R-:W-:Y:S02]  /*5f60*/  SEL R12, R12, RZ, P1 ;  /* 0x000000ff0c0c7207 */ /* 0x000fe40000800000 */
[----:B------:R-:W-:-:S03]  /*5f70*/  LOP3.LUT R5, R0, R5, RZ, 0x3c, !PT ;  /* 0x0000000500057212 */ /* 0x000fc600078e3cff */
[----:B------:R-:W-:Y:S01]  /*5f80*/  IMAD R9, R12, 0x8, R3 ;  /* 0x000000080c097824 */ /* 0x000fe200078e0203 */
[----:B------:R-:W-:Y:S01]  /*5f90*/  SHF.L.U32 R4, R5, 0x1f, RZ ;  /* 0x0000001f05047819 */ /* 0x000fe200000006ff */
[----:B0-----:R-:W-:Y:S06]  /*5fa0*/  @!P0 BRA `(.L_x_115) ;  /* 0x0000000400048947 */ /* 0x001fec0003800000 */
.L_x_127:
[----:B------:R-:W1:Y:S01]  /*5fb0*/  SYNCS.PHASECHK.TRANS64.TRYWAIT P0, [R9+URZ], R4 ;  /* 0x00000004090075a7 */ /* 0x000e62000800017f */
[----:B------:R-:W-:-:S05]  /*5fc0*/  VIADD R0, R12, 0x1 ;  /* 0x000000010c007836 */ /* 0x000fca0000000000 */
[----:B------:R-:W-:-:S04]  /*5fd0*/  ISETP.NE.AND P1, PT, R0, 0x5, PT ;  /* 0x000000050000780c */ /* 0x000fc80003f25270 */
[----:B0-----:R-:W-:Y:S02]  /*5fe0*/  SEL R2, RZ, 0x1, P1 ;  /* 0x00000001ff027807 */ /* 0x001fe40000800000 */
[----:B------:R-:W-:Y:S02]  /*5ff0*/  SEL R0, R0, RZ, P1 ;  /* 0x000000ff00007207 */ /* 0x000fe40000800000 */
[----:B------:R-:W-:-:S03]  /*6000*/  LOP3.LUT R7, R5, R2, RZ, 0x3c, !PT ;  /* 0x0000000205077212 */ /* 0x000fc600078e3cff */
[----:B------:R-:W-:Y:S01]  /*6010*/  IMAD R6, R0, 0x8, R3 ;  /* 0x0000000800067824 */ /* 0x000fe200078e0203 */
[----:B------:R-:W-:Y:S01]  /*6020*/  SHF.L.U32 R5, R7, 0x1f, RZ ;  /* 0x0000001f07057819 */ /* 0x000fe200000006ff */
[----:B-1----:R-:W-:Y:S06]  /*6030*/  @!P0 BRA `(.L_x_116) ;  /* 0x0000000000f48947 */ /* 0x002fec0003800000 */
.L_x_128:
[----:B------:R-:W1:Y:S01]  /*6040*/  SYNCS.PHASECHK.TRANS64.TRYWAIT P0, [R6+URZ], R5 ;  /* 0x00000005060075a7 */ /* 0x000e62000800017f */
[----:B------:R-:W-:-:S05]  /*6050*/  VIADD R0, R0, 0x1 ;  /* 0x0000000100007836 */ /* 0x000fca0000000000 */
[----:B------:R-:W-:-:S04]  /*6060*/  ISETP.NE.AND P1, PT, R0, 0x5, PT ;  /* 0x000000050000780c */ /* 0x000fc80003f25270 */
[----:B------:R-:W-:Y:S02]  /*6070*/  SEL R2, RZ, 0x1, P1 ;  /* 0x00000001ff027807 */ /* 0x000fe40000800000 */
[----:B------:R-:W-:Y:S02]  /*6080*/  SEL R0, R0, RZ, P1 ;  /* 0x000000ff00007207 */ /* 0x000fe40000800000 */
[----:B------:R-:W-:-:S03]  /*6090*/  LOP3.LUT R7, R7, R2, RZ, 0x3c, !PT ;  /* 0x0000000207077212 */ /* 0x000fc600078e3cff */
[----:B0-----:R-:W-:Y:S01]  /*60a0*/  IMAD R9, R0, 0x8, R3 ;  /* 0x0000000800097824 */ /* 0x001fe200078e0203 */
[----:B------:R-:W-:Y:S01]  /*60b0*/  SHF.L.U32 R4, R7, 0x1f, RZ ;  /* 0x0000001f07047819 */ /* 0x000fe200000006ff */
[----:B-1----:R-:W-:Y:S06]  /*60c0*/  @!P0 BRA `(.L_x_117) ;  /* 0x0000000000e48947 */ /* 0x002fec0003800000 */
.L_x_129:
[----:B------:R-:W1:Y:S01]  /*60d0*/  SYNCS.PHASECHK.TRANS64.TRYWAIT P0, [R9+URZ], R4 ;  /* 0x00000004090075a7 */ /* 0x000e62000800017f */
[----:B------:R-:W-:-:S05]  /*60e0*/  VIADD R0, R0, 0x1 ;  /* 0x0000000100007836 */ /* 0x000fca0000000000 */
[----:B------:R-:W-:-:S04]  /*60f0*/  ISETP.NE.AND P1, PT, R0, 0x5, PT ;  /* 0x000000050000780c */ /* 0x000fc80003f25270 */
[----:B------:R-:W-:Y:S02]  /*6100*/  SEL R2, RZ, 0x1, P1 ;  /* 0x00000001ff027807 */ /* 0x000fe40000800000 */
[----:B------:R-:W-:Y:S02]  /*6110*/  SEL R0, R0, RZ, P1 ;  /* 0x000000ff00007207 */ /* 0x000fe40000800000 */
[----:B------:R-:W-:Y:S01]  /*6120*/  LOP3.LUT R2, R7, R2, RZ, 0x3c, !PT ;  /* 0x0000000207027212 */ /* 0x000fe200078e3cff */
[----:B-1----:R-:W-:Y:S06]  /*6130*/  @!P0 BRA `(.L_x_118) ;  /* 0x0000000000dc8947 */ /* 0x002fec0003800000 */
.L_x_130:
[----:B------:R-:W-:Y:S01]  /*6140*/  IMAD R3, R0, 0x8, R3 ;  /* 0x0000000800037824 */ /* 0x000fe200078e0203 */
[----:B------:R-:W-:-:S07]  /*6150*/  SHF.L.U32 R0, R2, 0x1f, RZ ;  /* 0x0000001f02007819 */ /* 0x000fce00000006ff */
.L_x_119:
[----:B--2---:R2:W3:Y:S02]  /*6160*/  SYNCS.PHASECHK.TRANS64.TRYWAIT P0, [R3+URZ], R0 ;  /* 0x00000000030075a7 */ /* 0x0044e4000800017f */
[----:B---3--:R-:W-:Y:S05]  /*6170*/  @!P0 NANOSLEEP.SYNCS 0x989680 ;  /* 0x009896800000895d */ /* 0x008fea0003900000 */
[----:B------:R-:W3:Y:S02]  /*6180*/  @!P0 SYNCS.PHASECHK.TRANS64 P0, [R3+URZ], R0 ;  /* 0x00000000030085a7 */ /* 0x000ee4000800007f */
[----:B---3--:R-:W-:Y:S05]  /*6190*/  @!P0 BRA `(.L_x_119) ;  /* 0xfffffffc00f08947 */ /* 0x008fea000383ffff */
.L_x_113:
[----:B------:R-:W-:Y:S05]  /*61a0*/  BSYNC B0 ;  /* 0x0000000000007941 */ /* 0x000fea0003800000 */
.L_x_112:
[----:B------:R-:W-:Y:S05]  /*61b0*/  EXIT ;  /* 0x000000000000794d */ /* 0x000fea0003800000 */
.L_x_17:
[----:B-1----:R1:W2:Y:S02]  /*61c0*/  SYNCS.PHASECHK.TRANS64.TRYWAIT P1, [R3+URZ], R0 ;  /* 0x00000000030075a7 */ /* 0x0022a4000802017f */
[----:B--2---:R-:W-:Y:S05]  /*61d0*/  @!P1 NANOSLEEP.SYNCS 0x989680 ;  /* 0x009896800000995d */ /* 0x004fea0003900000 */
[----:B------:R-:W2:Y:S02]  /*61e0*/  @!P1 SYNCS.PHASECHK.TRANS64 P1, [R3+URZ], R0 ;  /* 0x00000000030095a7 */ /* 0x000ea4000802007f */
[----:B--2---:R-:W-:Y:S05]  /*61f0*/  @!P1 BRA `(.L_x_17) ;  /* 0xfffffffc00f09947 */ /* 0x004fea000383ffff */
[----:B------:R-:W-:Y:S05]  /*6200*/  BRA `(.L_x_16) ;  /* 0xffffffb000b07947 */ /* 0x000fea000383ffff */
.L_x_22:
[----:B-1----:R-:W-:-:S04]  /*6210*/  IMAD.U32 R4, RZ, RZ, UR8 ;  /* 0x00000008ff047e24 */ /* 0x002fc8000f8e00ff */
[----:B------:R1:W2:Y:S03]  /*6220*/  SYNCS.PHASECHK.TRANS64.TRYWAIT P1, [R4+URZ], R3 ;  /* 0x00000003040075a7 */ /* 0x0002a6000802017f */
[----:B--2---:R-:W-:Y:S05]  /*6230*/  @!P1 NANOSLEEP.SYNCS 0x989680 ;  /* 0x009896800000995d */ /* 0x004fea0003900000 */
[----:B------:R-:W2:Y:S02]  /*6240*/  @!P1 SYNCS.PHASECHK.TRANS64 P1, [R4+URZ], R3 ;  /* 0x00000003040095a7 */ /* 0x000ea4000802007f */
[----:B--2---:R-:W-:Y:S05]  /*6250*/  @!P1 BRA `(.L_x_22) ;  /* 0xfffffffc00ec9947 */ /* 0x004fea000383ffff */
[----:B------:R-:W-:Y:S05]  /*6260*/  BRA `(.L_x_21) ;  /* 0xffffffb400ec7947 */ /* 0x000fea000383ffff */
.L_x_99:
[----:B------:R-:W-:Y:S01]  /*6270*/  BSSY B1, `(.L_x_120) ;  /* 0x0000006000017945 */ /* 0x000fe20003800000 */
[----:B------:R-:W-:-:S07]  /*6280*/  IMAD.MOV.U32 R15, RZ, RZ, -0x1 ;  /* 0xffffffffff0f7424 */ /* 0x000fce00078e00ff */
[----:B------:R-:W-:Y:S05]  /*6290*/  WARPSYNC.COLLECTIVE R15, `(.L_x_121) ;  /* 0x000000000f0c7348 */ /* 0x000fea0003c00000 */
[----:B------:R-:W-:Y:S02]  /*62a0*/  ELECT P6, UR62, PT ;  /* 0x00000000003e782f */ /* 0x000fe400038c0000 */
[----:B------:R-:W-:Y:S01]  /*62b0*/  MOV R14, UR62 ;  /* 0x0000003e000e7c02 */ /* 0x000fe20008000f00 */
[----:B------:R-:W-:Y:S10]  /*62c0*/  ENDCOLLECTIVE ;  /* 0x000000000000791b */ /* 0x000ff40003800000 */
.L_x_121:
[----:B------:R-:W-:Y:S05]  /*62d0*/  BSYNC B1 ;  /* 0x0000000000017941 */ /* 0x000fea0003800000 */
.L_x_120:
[----:B------:R-:W-:Y:S05]  /*62e0*/  BRA `(.L_x_122) ;  /* 0xffffffec00f47947 */ /* 0x000fea000383ffff */
.L_x_102:
[----:B0-----:R0:W1:Y:S02]  /*62f0*/  SYNCS.PHASECHK.TRANS64.TRYWAIT P1, [R14+URZ+0x28], R7 ;  /* 0x000028070e0075a7 */ /* 0x001064000802017f */
[----:B-1----:R-:W-:Y:S05]  /*6300*/  @!P1 NANOSLEEP.SYNCS 0x989680 ;  /* 0x009896800000995d */ /* 0x002fea0003900000 */
[----:B------:R-:W1:Y:S02]  /*6310*/  @!P1 SYNCS.PHASECHK.TRANS64 P1, [R14+URZ+0x28], R7 ;  /* 0x000028070e0095a7 */ /* 0x000e64000802007f */
[----:B-1----:R-:W-:Y:S05]  /*6320*/  @!P1 BRA `(.L_x_102) ;  /* 0xfffffffc00f09947 */ /* 0x002fea000383ffff */
[----:B------:R-:W-:Y:S05]  /*6330*/  BRA `(.L_x_123) ;  /* 0xfffffff000287947 */ /* 0x000fea000383ffff */
.L_x_111:
[----:B------:R-:W-:Y:S01]  /*6340*/  BSSY B0, `(.L_x_124) ;  /* 0x0000006000007945 */ /* 0x000fe20003800000 */
[----:B------:R-:W-:-:S07]  /*6350*/  IMAD.MOV.U32 R15, RZ, RZ, -0x1 ;  /* 0xffffffffff0f7424 */ /* 0x000fce00078e00ff */
[----:B------:R-:W-:Y:S05]  /*6360*/  WARPSYNC.COLLECTIVE R15, `(.L_x_125) ;  /* 0x000000000f0c7348 */ /* 0x000fea0003c00000 */
[----:B------:R-:W-:Y:S02]  /*6370*/  ELECT P6, UR62, PT ;  /* 0x00000000003e782f */ /* 0x000fe400038c0000 */
[----:B------:R-:W-:Y:S01]  /*6380*/  MOV R14, UR62 ;  /* 0x0000003e000e7c02 */ /* 0x000fe20008000f00 */
[----:B------:R-:W-:Y:S10]  /*6390*/  ENDCOLLECTIVE ;  /* 0x000000000000791b */ /* 0x000ff40003800000 */
.L_x_125:
[----:B------:R-:W-:Y:S05]  /*63a0*/  BSYNC B0 ;  /* 0x0000000000007941 */ /* 0x000fea0003800000 */
.L_x_124:
[----:B------:R-:W-:Y:S05]  /*63b0*/  BRA `(.L_x_126) ;  /* 0xfffffff800a87947 */ /* 0x000fea000383ffff */
.L_x_115:
[----:B0-----:R0:W1:Y:S02]  /*63c0*/  SYNCS.PHASECHK.TRANS64.TRYWAIT P0, [R7+URZ], R2 ;  /* 0x00000002070075a7 */ /* 0x001064000800017f */
[----:B-1----:R-:W-:Y:S05]  /*63d0*/  @!P0 NANOSLEEP.SYNCS 0x989680 ;  /* 0x009896800000895d */ /* 0x002fea0003900000 */
[----:B------:R-:W1:Y:S02]  /*63e0*/  @!P0 SYNCS.PHASECHK.TRANS64 P0, [R7+URZ], R2 ;  /* 0x00000002070085a7 */ /* 0x000e64000800007f */
[----:B-1----:R-:W-:Y:S05]  /*63f0*/  @!P0 BRA `(.L_x_115) ;  /* 0xfffffffc00f08947 */ /* 0x002fea000383ffff */
[----:B------:R-:W-:Y:S05]  /*6400*/  BRA `(.L_x_127) ;  /* 0xfffffff800e87947 */ /* 0x000fea000383ffff */
.L_x_116:
[----:B0-----:R0:W1:Y:S02]  /*6410*/  SYNCS.PHASECHK.TRANS64.TRYWAIT P0, [R9+URZ], R4 ;  /* 0x00000004090075a7 */ /* 0x001064000800017f */
[----:B-1----:R-:W-:Y:S05]  /*6420*/  @!P0 NANOSLEEP.SYNCS 0x989680 ;  /* 0x009896800000895d */ /* 0x002fea0003900000 */
[----:B------:R-:W1:Y:S02]  /*6430*/  @!P0 SYNCS.PHASECHK.TRANS64 P0, [R9+URZ], R4 ;  /* 0x00000004090085a7 */ /* 0x000e64000800007f */
[----:B-1----:R-:W-:Y:S05]  /*6440*/  @!P0 BRA `(.L_x_116) ;  /* 0xfffffffc00f08947 */ /* 0x002fea000383ffff */
[----:B------:R-:W-:Y:S05]  /*6450*/  BRA `(.L_x_128) ;  /* 0xfffffff800f87947 */ /* 0x000fea000383ffff */
.L_x_117:
[----:B0-----:R0:W1:Y:S02]  /*6460*/  SYNCS.PHASECHK.TRANS64.TRYWAIT P0, [R6+URZ], R5 ;  /* 0x00000005060075a7 */ /* 0x001064000800017f */
[----:B-1----:R-:W-:Y:S05]  /*6470*/  @!P0 NANOSLEEP.SYNCS 0x989680 ;  /* 0x009896800000895d */ /* 0x002fea0003900000 */
[----:B------:R-:W1:Y:S02]  /*6480*/  @!P0 SYNCS.PHASECHK.TRANS64 P0, [R6+URZ], R5 ;  /* 0x00000005060085a7 */ /* 0x000e64000800007f */
[----:B-1----:R-:W-:Y:S05]  /*6490*/  @!P0 BRA `(.L_x_117) ;  /* 0xfffffffc00f08947 */ /* 0x002fea000383ffff */
[----:B------:R-:W-:Y:S05]  /*64a0*/  BRA `(.L_x_129) ;  /* 0xfffffffc00087947 */ /* 0x000fea000383ffff */
.L_x_118:
[----:B-1----:R1:W2:Y:S02]  /*64b0*/  SYNCS.PHASECHK.TRANS64.TRYWAIT P0, [R9+URZ], R4 ;  /* 0x00000004090075a7 */ /* 0x0022a4000800017f */
[----:B--2---:R-:W-:Y:S05]  /*64c0*/  @!P0 NANOSLEEP.SYNCS 0x989680 ;  /* 0x009896800000895d */ /* 0x004fea0003900000 */
[----:B------:R-:W2:Y:S02]  /*64d0*/  @!P0 SYNCS.PHASECHK.TRANS64 P0, [R9+URZ], R4 ;  /* 0x00000004090085a7 */ /* 0x000ea4000800007f */
[----:B--2---:R-:W-:Y:S05]  /*64e0*/  @!P0 BRA `(.L_x_118) ;  /* 0xfffffffc00f08947 */ /* 0x004fea000383ffff */
[----:B------:R-:W-:Y:S05]  /*64f0*/  BRA `(.L_x_130) ;  /* 0xfffffffc00107947 */ /* 0x000fea000383ffff */
.L_x_131:
[----:B------:R-:W-:-:S00]  /*6500*/  BRA `(.L_x_131) ;  /* 0xfffffffc00fc7947 */ /* 0x000fc0000383ffff */
[----:B------:R-:W-:-:S00]  /*6510*/  NOP ;  /* 0x0000000000007918 */ /* 0x000fc00000000000 */
        /* <DEDUP_REMOVED lines=14> */
.L_x_132:


//--------------------- .nv.global.init           --------------------------
	.section	.nv.global.init,"aw",@progbits
.nv.global.init:
	.type		$str$22,@object
	.size		$str$22,($str$23 - $str$22)
$str$22:
        /*0000*/ 	.byte	0x6b, 0x5f, 0x74, 0x69, 0x6c, 0x65, 0x5f, 0x63, 0x6f, 0x75, 0x6e, 0x74, 0x20, 0x3e, 0x3d, 0x20
        /*0010*/ 	.byte	0x31, 0x00
	.type		$str$23,@object
	.size		$str$23,(__unnamed_1 - $str$23)
$str$23:
        /*0012*/ 	.byte	0x2f, 0x74, 0x6d, 0x70, 0x2f, 0x63, 0x75, 0x74, 0x6c, 0x61, 0x73, 0x73, 0x5f, 0x73, 0x77, 0x65
        /*0022*/ 	.byte	0x65, 0x70, 0x5f, 0x73, 0x72, 0x63, 0x2f, 0x69, 0x6e, 0x63, 0x6c, 0x75, 0x64, 0x65, 0x2f, 0x63
        /*0032*/ 	.byte	0x75, 0x74, 0x6c, 0x61, 0x73, 0x73, 0x2f, 0x67, 0x65, 0x6d, 0x6d, 0x2f, 0x63, 0x6f, 0x6c, 0x6c
        /*0042*/ 	.byte	0x65, 0x63, 0x74, 0x69, 0x76, 0x65, 0x2f, 0x73, 0x6d, 0x39, 0x30, 0x5f, 0x6d, 0x6d, 0x61, 0x5f
        /*0052*/ 	.byte	0x74, 0x6d, 0x61, 0x5f, 0x67, 0x6d, 0x6d, 0x61, 0x5f, 0x73, 0x73, 0x5f, 0x77, 0x61, 0x72, 0x70
        /*0062*/ 	.byte	0x73, 0x70, 0x65, 0x63, 0x69, 0x61, 0x6c, 0x69, 0x7a, 0x65, 0x64, 0x2e, 0x68, 0x70, 0x70, 0x00
	.type		__unnamed_1,@object
	.size		__unnamed_1,(.L_0 - __unnamed_1)
__unnamed_1:
        /*0072*/ 	.byte	0x76, 0x6f, 0x69, 0x64, 0x20, 0x63, 0x75, 0x74, 0x6c, 0x61, 0x73, 0x73, 0x3a, 0x3a, 0x67, 0x65
        /* <DEDUP_REMOVED lines=180> */
        /*0bc2*/ 	.byte	0x79, 0x5d, 0x00
.L_0:


//--------------------- .nv.shared._ZN7cutlass13device_kernelINS_4gemm6kernel13GemmUniversalIN4cute5tupleIJiiiiEEENS1_10collective13CollectiveMmaINS1_34MainloopSm90TmaGmmaWarpSpecializedILi5ENS5_IJNS4_1CILi1EEESB_SB_EEENS1_35KernelTmaWarpSpecializedCooperativeEEENS5_IJNSA_ILi128EEENSA_ILi64EEESF_EEENS_10bfloat16_tENS5_IJlSB_lEEESI_SJ_NS4_8TiledMMAINS4_8MMA_AtomIJNS4_4SM904GMMA27MMA_64x64x16_F32BF16BF16_SSILNSN_5MajorE0ELSP_0ELNSN_7ScaleInE1ELSQ_1EEEEEENS4_6LayoutINS5_IJNSA_ILi2EEESB_SB_EEENS5_IJSB_NSA_ILi0EEESW_EEEEENS5_IJNS4_10UnderscoreESZ_SZ_EEEEENS4_13SM90_TMA_LOADENS4_14ComposedLayoutINS4_7SwizzleILi3ELi4ELi3EEENS4_18smem_ptr_flag_bitsILi16EEENST_INS5_IJNSA_ILi8EEESG_EEENS5_IJSG_SB_EEEEEEEvNS4_8identityES12_S1C_vS1D_EENS_8epilogue10collective6detail29Sm90TmaWarpSpecializedAdapterINS1G_15DefaultEpilogueISI_SJ_SJ_NS1F_6thread17LinearCombinationISI_Li1EffLNS1K_9ScaleType4KindE0ELNS_15FloatRoundStyleE2ESI_EENS1_15EpilogueDefaultEEEEEvvEEEEvNT_6ParamsE --------------------------
	.section	.nv.shared._ZN7cutlass13device_kernelINS_4gemm6kernel13GemmUniversalIN4cute5tupleIJiiiiEEENS1_10collective13CollectiveMmaINS1_34MainloopSm90TmaGmmaWarpSpecializedILi5ENS5_IJNS4_1CILi1EEESB_SB_EEENS1_35KernelTmaWarpSpecializedCooperativeEEENS5_IJNSA_ILi128EEENSA_ILi64EEESF_EEENS_10bfloat16_tENS5_IJlSB_lEEESI_SJ_NS4_8TiledMMAINS4_8MMA_AtomIJNS4_4SM904GMMA27MMA_64x64x16_F32BF16BF16_SSILNSN_5MajorE0ELSP_0ELNSN_7ScaleInE1ELSQ_1EEEEEENS4_6LayoutINS5_IJNSA_ILi2EEESB_SB_EEENS5_IJSB_NSA_ILi0EEESW_EEEEENS5_IJNS4_10UnderscoreESZ_SZ_EEEEENS4_13SM90_TMA_LOADENS4_14ComposedLayoutINS4_7SwizzleILi3ELi4ELi3EEENS4_18smem_ptr_flag_bitsILi16EEENST_INS5_IJNSA_ILi8EEESG_EEENS5_IJSG_SB_EEEEEEEvNS4_8identityES12_S1C_vS1D_EENS_8epilogue10collective6detail29Sm90TmaWarpSpecializedAdapterINS1G_15DefaultEpilogueISI_SJ_SJ_NS1F_6thread17LinearCombinationISI_Li1EffLNS1K_9ScaleType4KindE0ELNS_15FloatRoundStyleE2ESI_EENS1_15EpilogueDefaultEEEEEvvEEEEvNT_6ParamsE,"aw",@nobits
	.sectionflags	@""
	.align	16
	.zero		1024


//--------------------- .nv.shared.reserved.0     --------------------------
	.section	.nv.shared.reserved.0,"aw",@nobits
	.weak		__nv_reservedSMEM_offset_0_alias
	.size		__nv_reservedSMEM_offset_0_alias, 0, 0
	.other		__nv_reservedSMEM_offset_0_alias,@"STO_CUDA_RESERVED_SHARED STV_DEFAULT"
__nv_reservedSMEM_offset_0_alias:
	.zero		0


//--------------------- .nv.global                --------------------------
	.section	.nv.global,"aw",@nobits
.nv.global:
	.type		_ZN40_INTERNAL_b0b8ff9b_4_k_cu_ce49b2f7_202164cute1_E,@object
	.size		_ZN40_INTERNAL_b0b8ff9b_4_k_cu_ce49b2f7_202164cute1_E,(_ZN40_INTERNAL_b0b8ff9b_4_k_cu_ce49b2f7_202164cuda3std3__45__cpo6cbeginE - _ZN40_INTERNAL_b0b8ff9b_4_k_cu_ce49b2f7_202164cute1_E)
_ZN40_INTERNAL_b0b8ff9b_4_k_cu_ce49b2f7_202164cute1_E:
	.zero		1
	.type		_ZN40_INTERNAL_b0b8ff9b_4_k_cu_ce49b2f7_202164cuda3std3__45__cpo6cbeginE,@object
	.size		_ZN40_INTERNAL_b0b8ff9b_4_k_cu_ce49b2f7_202164cuda3std3__45__cpo6cbeginE,(_ZN40_INTERNAL_b0b8ff9b_4_k_cu_ce49b2f7_202164cuda3std3__48in_placeE - _ZN40_INTERNAL_b0b8ff9b_4_k_cu_ce49b2f7_202164cuda3std3__45__cpo6cbeginE)
_ZN40_INTERNAL_b0b8ff9b_4_k_cu_ce49b2f7_202164cuda3std3__45__cpo6cbeginE:
	.zero		1
	.type		_ZN40_INTERNAL_b0b8ff9b_4_k_cu_ce49b2f7_202164cuda3std3__48in_placeE,@object
	.size		_ZN40_INTERNAL_b0b8ff9b_4_k_cu_ce49b2f7_202164cuda3std3__48in_placeE,(_ZN40_INTERNAL_b0b8ff9b_4_k_cu_ce49b2f7_202164cuda3std6ranges3__45__cpo9iter_moveE - _ZN40_INTERNAL_b0b8ff9b_4_k_cu_ce49b2f7_202164cuda3std3__48in_placeE)
_ZN40_INTERNAL_b0b8ff9b_4_k_cu_ce49b2f7_202164cuda3std3__48in_placeE:
	.zero		1
	.type		_ZN40_INTERNAL_b0b8ff9b_4_k_cu_ce49b2f7_202164cuda3std6ranges3__45__cpo9iter_moveE,@object
	.size		_ZN40_INTERNAL_b0b8ff9b_4_k_cu_ce49b2f7_202164cuda3std6ranges3__45__cpo9iter_moveE,(_ZN40_INTERNAL_b0b8ff9b_4_k_cu_ce49b2f7_202164cuda3std3__45__cpo5beginE - _ZN40_INTERNAL_b0b8ff9b_4_k_cu_ce49b2f7_202164cuda3std6ranges3__45__cpo9iter_moveE)
_ZN40_INTERNAL_b0b8ff9b_4_k_cu_ce49b2f7_202164cuda3std6ranges3__45__cpo9iter_moveE:
	.zero		1
	.type		_ZN40_INTERNAL_b0b8ff9b_4_k_cu_ce49b2f7_202164cuda3std3__45__cpo5beginE,@object
	.size		_ZN40_INTERNAL_b0b8ff9b_4_k_cu_ce49b2f7_202164cuda3std3__45__cpo5beginE,(_ZN40_INTERNAL_b0b8ff9b_4_k_cu_ce49b2f7_202164cuda3std3__442_GLOBAL__N__b0b8ff9b_4_k_cu_ce49b2f7_202166ignoreE - _ZN40_INTERNAL_b0b8ff9b_4_k_cu_ce49b2f7_202164cuda3std3__45__cpo5beginE)
_ZN40_INTERNAL_b0b8ff9b_4_k_cu_ce49b2f7_202164cuda3std3__45__cpo5beginE:
	.zero		1
	.type		_ZN40_INTERNAL_b0b8ff9b_4_k_cu_ce49b2f7_202164cuda3std3__442_GLOBAL__N__b0b8ff9b_4_k_cu_ce49b2f7_202166ignoreE,@object
	.size		_ZN40_INTERNAL_b0b8ff9b_4_k_cu_ce49b2f7_202164cuda3std3__442_GLOBAL__N__b0b8ff9b_4_k_cu_ce49b2f7_202166ignoreE,(_ZN40_INTERNAL_b0b8ff9b_4_k_cu_ce49b2f7_202164cute7productE - _ZN40_INTERNAL_b0b8ff9b_4_k_cu_ce49b2f7_202164cuda3std3__442_GLOBAL__N__b0b8ff9b_4_k_cu_ce49b2f7_202166ignoreE)
_ZN40_INTERNAL_b0b8ff9b_4_k_cu_ce49b2f7_202164cuda3std3__442_GLOBAL__N__b0b8ff9b_4_k_cu_ce49b2f7_202166ignoreE:
	.zero		1
	.type		_ZN40_INTERNAL_b0b8ff9b_4_k_cu_ce49b2f7_202164cute7productE,@object
	.size		_ZN40_INTERNAL_b0b8ff9b_4_k_cu_ce49b2f7_202164cute7productE,(_ZN40_INTERNAL_b0b8ff9b_4_k_cu_ce49b2f7_202164cuda3std3__45__cpo3endE - _ZN40_INTERNAL_b0b8ff9b_4_k_cu_ce49b2f7_202164cute7productE)
_ZN40_INTERNAL_b0b8ff9b_4_k_cu_ce49b2f7_202164cute7productE:
	.zero		1
	.type		_ZN40_INTERNAL_b0b8ff9b_4_k_cu_ce49b2f7_202164cuda3std3__45__cpo3endE,@object
	.size		_ZN40_INTERNAL_b0b8ff9b_4_k_cu_ce49b2f7_202164cuda3std3__45__cpo3endE,(_ZN40_INTERNAL_b0b8ff9b_4_k_cu_ce49b2f7_202164cuda3std3__419piecewise_constructE - _ZN40_INTERNAL_b0b8ff9b_4_k_cu_ce49b2f7_202164cuda3std3__45__cpo3endE)
_ZN40_INTERNAL_b0b8ff9b_4_k_cu_ce49b2f7_202164cuda3std3__45__cpo3endE:
	.zero		1
	.type		_ZN40_INTERNAL_b0b8ff9b_4_k_cu_ce49b2f7_202164cuda3std3__419piecewise_constructE,@object
	.size		_ZN40_INTERNAL_b0b8ff9b_4_k_cu_ce49b2f7_202164cuda3std3__419piecewise_constructE,(_ZN40_INTERNAL_b0b8ff9b_4_k_cu_ce49b2f7_202164cuda3std3__45__cpo4cendE - _ZN40_INTERNAL_b0b8ff9b_4_k_cu_ce49b2f7_202164cuda3std3__419piecewise_constructE)
_ZN40_INTERNAL_b0b8ff9b_4_k_cu_ce49b2f7_202164cuda3std3__419piecewise_constructE:
	.zero		1
	.type		_ZN40_INTERNAL_b0b8ff9b_4_k_cu_ce49b2f7_202164cuda3std3__45__cpo4cendE,@object
	.size		_ZN40_INTERNAL_b0b8ff9b_4_k_cu_ce49b2f7_202164cuda3std3__45__cpo4cendE,(_ZN40_INTERNAL_b0b8ff9b_4_k_cu_ce49b2f7_202164cuda3std6ranges3__45__cpo4swapE - _ZN40_INTERNAL_b0b8ff9b_4_k_cu_ce49b2f7_202164cuda3std3__45__cpo4cendE)
_ZN40_INTERNAL_b0b8ff9b_4_k_cu_ce49b2f7_202164cuda3std3__45__cpo4cendE:
	.zero		1
	.type		_ZN40_INTERNAL_b0b8ff9b_4_k_cu_ce49b2f7_202164cuda3std6ranges3__45__cpo4swapE,@object
	.size		_ZN40_INTERNAL_b0b8ff9b_4_k_cu_ce49b2f7_202164cuda3std6ranges3__45__cpo4swapE,(.L_8 - _ZN40_INTERNAL_b0b8ff9b_4_k_cu_ce49b2f7_202164cuda3std6ranges3__45__cpo4swapE)
_ZN40_INTERNAL_b0b8ff9b_4_k_cu_ce49b2f7_202164cuda3std6ranges3__45__cpo4swapE:
	.zero		1
.L_8:


//--------------------- .nv.constant0._ZN7cutlass13device_kernelINS_4gemm6kernel13GemmUniversalIN4cute5tupleIJiiiiEEENS1_10collective13CollectiveMmaINS1_34MainloopSm90TmaGmmaWarpSpecializedILi5ENS5_IJNS4_1CILi1EEESB_SB_EEENS1_35KernelTmaWarpSpecializedCooperativeEEENS5_IJNSA_ILi128EEENSA_ILi64EEESF_EEENS_10bfloat16_tENS5_IJlSB_lEEESI_SJ_NS4_8TiledMMAINS4_8MMA_AtomIJNS4_4SM904GMMA27MMA_64x64x16_F32BF16BF16_SSILNSN_5MajorE0ELSP_0ELNSN_7ScaleInE1ELSQ_1EEEEEENS4_6LayoutINS5_IJNSA_ILi2EEESB_SB_EEENS5_IJSB_NSA_ILi0EEESW_EEEEENS5_IJNS4_10UnderscoreESZ_SZ_EEEEENS4_13SM90_TMA_LOADENS4_14ComposedLayoutINS4_7SwizzleILi3ELi4ELi3EEENS4_18smem_ptr_flag_bitsILi16EEENST_INS5_IJNSA_ILi8EEESG_EEENS5_IJSG_SB_EEEEEEEvNS4_8identityES12_S1C_vS1D_EENS_8epilogue10collective6detail29Sm90TmaWarpSpecializedAdapterINS1G_15DefaultEpilogueISI_SJ_SJ_NS1F_6thread17LinearCombinationISI_Li1EffLNS1K_9ScaleType4KindE0ELNS_15FloatRoundStyleE2ESI_EENS1_15EpilogueDefaultEEEEEvvEEEEvNT_6ParamsE --------------------------
	.section	.nv.constant0._ZN7cutlass13device_kernelINS_4gemm6kernel13GemmUniversalIN4cute5tupleIJiiiiEEENS1_10collective13CollectiveMmaINS1_34MainloopSm90TmaGmmaWarpSpecializedILi5ENS5_IJNS4_1CILi1EEESB_SB_EEENS1_35KernelTmaWarpSpecializedCooperativeEEENS5_IJNSA_ILi128EEENSA_ILi64EEESF_EEENS_10bfloat16_tENS5_IJlSB_lEEESI_SJ_NS4_8TiledMMAINS4_8MMA_AtomIJNS4_4SM904GMMA27MMA_64x64x16_F32BF16BF16_SSILNSN_5MajorE0ELSP_0ELNSN_7ScaleInE1ELSQ_1EEEEEENS4_6LayoutINS5_IJNSA_ILi2EEESB_SB_EEENS5_IJSB_NSA_ILi0EEESW_EEEEENS5_IJNS4_10UnderscoreESZ_SZ_EEEEENS4_13SM90_TMA_LOADENS4_14ComposedLayoutINS4_7SwizzleILi3ELi4ELi3EEENS4_18smem_ptr_flag_bitsILi16EEENST_INS5_IJNSA_ILi8EEESG_EEENS5_IJSG_SB_EEEEEEEvNS4_8identityES12_S1C_vS1D_EENS_8epilogue10collective6detail29Sm90TmaWarpSpecializedAdapterINS1G_15DefaultEpilogueISI_SJ_SJ_NS1F_6thread17LinearCombinationISI_Li1EffLNS1K_9ScaleType4KindE0ELNS_15FloatRoundStyleE2ESI_EENS1_15EpilogueDefaultEEEEEvvEEEEvNT_6ParamsE,"a",@progbits
	.sectionflags	@""
	.align	4
.nv.constant0._ZN7cutlass13device_kernelINS_4gemm6kernel13GemmUniversalIN4cute5tupleIJiiiiEEENS1_10collective13CollectiveMmaINS1_34MainloopSm90TmaGmmaWarpSpecializedILi5ENS5_IJNS4_1CILi1EEESB_SB_EEENS1_35KernelTmaWarpSpecializedCooperativeEEENS5_IJNSA_ILi128EEENSA_ILi64EEESF_EEENS_10bfloat16_tENS5_IJlSB_lEEESI_SJ_NS4_8TiledMMAINS4_8MMA_AtomIJNS4_4SM904GMMA27MMA_64x64x16_F32BF16BF16_SSILNSN_5MajorE0ELSP_0ELNSN_7ScaleInE1ELSQ_1EEEEEENS4_6LayoutINS5_IJNSA_ILi2EEESB_SB_EEENS5_IJSB_NSA_ILi0EEESW_EEEEENS5_IJNS4_10UnderscoreESZ_SZ_EEEEENS4_13SM90_TMA_LOADENS4_14ComposedLayoutINS4_7SwizzleILi3ELi4ELi3EEENS4_18smem_ptr_flag_bitsILi16EEENST_INS5_IJNSA_ILi8EEESG_EEENS5_IJSG_SB_EEEEEEEvNS4_8identityES12_S1C_vS1D_EENS_8epilogue10collective6detail29Sm90TmaWarpSpecializedAdapterINS1G_15DefaultEpilogueISI_SJ_SJ_NS1F_6thread17LinearCombinationISI_Li1EffLNS1K_9ScaleType4KindE0ELNS_15FloatRoundStyleE2ESI_EENS1_15EpilogueDefaultEEEEEvvEEEEvNT_6ParamsE:
	.zero		1664


//--------------------- SYMBOLS --------------------------

	.type		.nv.reservedSmem.offset0,@object
	.size		.nv.reservedSmem.offset0,0x4
	.type		__assertfail,@function
